	.headerflags	@"EF_CUDA_TEXMODE_UNIFIED EF_CUDA_64BIT_ADDRESS EF_CUDA_ACCELERATORS EF_CUDA_SM90 EF_CUDA_VIRTUAL_SM(EF_CUDA_SM90)"
	.elftype	@"ET_EXEC"


//--------------------- .nv.info                  --------------------------
	.section	.nv.info,"",@"SHT_CUDA_INFO"
	.align	4


	//----- nvinfo : EIATTR_REGCOUNT
	.align		4
        /*0000*/ 	.byte	0x04, 0x2f
        /*0002*/ 	.short	(.L_3 - .L_2)
	.align		4
.L_2:
        /*0004*/ 	.word	index@(triton_poi_fused_cat_20)
        /*0008*/ 	.word	0x00000050


	//----- nvinfo : EIATTR_MIN_STACK_SIZE
	.align		4
.L_3:
        /*000c*/ 	.byte	0x04, 0x12
        /*000e*/ 	.short	(.L_5 - .L_4)
	.align		4
.L_4:
        /*0010*/ 	.word	index@(triton_poi_fused_cat_20)
        /*0014*/ 	.word	0x00000000


	//----- nvinfo : EIATTR_FRAME_SIZE
	.align		4
.L_5:
        /*0018*/ 	.byte	0x04, 0x11
        /*001a*/ 	.short	(.L_7 - .L_6)
	.align		4
.L_6:
        /*001c*/ 	.word	index@(triton_poi_fused_cat_20)
        /*0020*/ 	.word	0x00000000


	//----- nvinfo : EIATTR_MIN_STACK_SIZE
	.align		4
.L_7:
        /*0024*/ 	.byte	0x04, 0x12
        /*0026*/ 	.short	(.L_9 - .L_8)
	.align		4
.L_8:
        /*0028*/ 	.word	index@(triton_poi_fused_cat_20)
        /*002c*/ 	.word	0x00000000
.L_9:


//--------------------- .nv.info.triton_poi_fused_cat_20 --------------------------
	.section	.nv.info.triton_poi_fused_cat_20,"",@"SHT_CUDA_INFO"
	.sectionflags	@""
	.align	4


	//----- nvinfo : EIATTR_CUDA_API_VERSION
	.align		4
        /*0000*/ 	.byte	0x04, 0x37
        /*0002*/ 	.short	(.L_11 - .L_10)
.L_10:
        /*0004*/ 	.word	0x0000007c


	//----- nvinfo : EIATTR_KPARAM_INFO
	.align		4
.L_11:
        /*0008*/ 	.byte	0x04, 0x17
        /*000a*/ 	.short	(.L_13 - .L_12)
.L_12:
        /*000c*/ 	.word	0x00000000
        /*0010*/ 	.short	0x000b
        /*0012*/ 	.short	0x0058
        /*0014*/ 	.byte	0x00, 0xf0, 0x11, 0x00


	//----- nvinfo : EIATTR_KPARAM_INFO
	.align		4
.L_13:
        /*0018*/ 	.byte	0x04, 0x17
        /*001a*/ 	.short	(.L_15 - .L_14)
.L_14:
        /*001c*/ 	.word	0x00000000
        /*0020*/ 	.short	0x000a
        /*0022*/ 	.short	0x0050
        /*0024*/ 	.byte	0x00, 0xf4, 0x21, 0x00


	//----- nvinfo : EIATTR_KPARAM_INFO
	.align		4
.L_15:
        /*0028*/ 	.byte	0x04, 0x17
        /*002a*/ 	.short	(.L_17 - .L_16)
.L_16:
        /*002c*/ 	.word	0x00000000
        /*0030*/ 	.short	0x0009
        /*0032*/ 	.short	0x0048
        /*0034*/ 	.byte	0x00, 0xf4, 0x21, 0x00


	//----- nvinfo : EIATTR_KPARAM_INFO
	.align		4
.L_17:
        /*0038*/ 	.byte	0x04, 0x17
        /*003a*/ 	.short	(.L_19 - .L_18)
.L_18:
        /*003c*/ 	.word	0x00000000
        /*0040*/ 	.short	0x0008
        /*0042*/ 	.short	0x0040
        /*0044*/ 	.byte	0x00, 0xf4, 0x21, 0x00


	//----- nvinfo : EIATTR_KPARAM_INFO
	.align		4
.L_19:
        /*0048*/ 	.byte	0x04, 0x17
        /*004a*/ 	.short	(.L_21 - .L_20)
.L_20:
        /*004c*/ 	.word	0x00000000
        /*0050*/ 	.short	0x0007
        /*0052*/ 	.short	0x0038
        /*0054*/ 	.byte	0x00, 0xf4, 0x21, 0x00


	//----- nvinfo : EIATTR_KPARAM_INFO
	.align		4
.L_21:
        /*0058*/ 	.byte	0x04, 0x17
        /*005a*/ 	.short	(.L_23 - .L_22)
.L_22:
        /*005c*/ 	.word	0x00000000
        /*0060*/ 	.short	0x0006
        /*0062*/ 	.short	0x0030
        /*0064*/ 	.byte	0x00, 0xf4, 0x21, 0x00


	//----- nvinfo : EIATTR_KPARAM_INFO
	.align		4
.L_23:
        /*0068*/ 	.byte	0x04, 0x17
        /*006a*/ 	.short	(.L_25 - .L_24)
.L_24:
        /*006c*/ 	.word	0x00000000
        /*0070*/ 	.short	0x0005
        /*0072*/ 	.short	0x0028
        /*0074*/ 	.byte	0x00, 0xf4, 0x21, 0x00


	//----- nvinfo : EIATTR_KPARAM_INFO
	.align		4
.L_25:
        /*0078*/ 	.byte	0x04, 0x17
        /*007a*/ 	.short	(.L_27 - .L_26)
.L_26:
        /*007c*/ 	.word	0x00000000
        /*0080*/ 	.short	0x0004
        /*0082*/ 	.short	0x0020
        /*0084*/ 	.byte	0x00, 0xf4, 0x21, 0x00


	//----- nvinfo : EIATTR_KPARAM_INFO
	.align		4
.L_27:
        /*0088*/ 	.byte	0x04, 0x17
        /*008a*/ 	.short	(.L_29 - .L_28)
.L_28:
        /*008c*/ 	.word	0x00000000
        /*0090*/ 	.short	0x0003
        /*0092*/ 	.short	0x0018
        /*0094*/ 	.byte	0x00, 0xf4, 0x21, 0x00


	//----- nvinfo : EIATTR_KPARAM_INFO
	.align		4
.L_29:
        /*0098*/ 	.byte	0x04, 0x17
        /*009a*/ 	.short	(.L_31 - .L_30)
.L_30:
        /*009c*/ 	.word	0x00000000
        /*00a0*/ 	.short	0x0002
        /*00a2*/ 	.short	0x0010
        /*00a4*/ 	.byte	0x00, 0xf4, 0x21, 0x00


	//----- nvinfo : EIATTR_KPARAM_INFO
	.align		4
.L_31:
        /*00a8*/ 	.byte	0x04, 0x17
        /*00aa*/ 	.short	(.L_33 - .L_32)
.L_32:
        /*00ac*/ 	.word	0x00000000
        /*00b0*/ 	.short	0x0001
        /*00b2*/ 	.short	0x0008
        /*00b4*/ 	.byte	0x00, 0xf4, 0x21, 0x00


	//----- nvinfo : EIATTR_KPARAM_INFO
	.align		4
.L_33:
        /*00b8*/ 	.byte	0x04, 0x17
        /*00ba*/ 	.short	(.L_35 - .L_34)
.L_34:
        /*00bc*/ 	.word	0x00000000
        /*00c0*/ 	.short	0x0000
        /*00c2*/ 	.short	0x0000
        /*00c4*/ 	.byte	0x00, 0xf4, 0x21, 0x00


	//----- nvinfo : EIATTR_SPARSE_MMA_MASK
	.align		4
.L_35:
        /*00c8*/ 	.byte	0x03, 0x50
        /*00ca*/ 	.short	0x0000


	//----- nvinfo : EIATTR_MAXREG_COUNT
	.align		4
        /*00cc*/ 	.byte	0x03, 0x1b
        /*00ce*/ 	.short	0x00ff


	//----- nvinfo : EIATTR_EXIT_INSTR_OFFSETS
	.align		4
        /*00d0*/ 	.byte	0x04, 0x1c
        /*00d2*/ 	.short	(.L_37 - .L_36)


	//   ....[0]....
.L_36:
        /*00d4*/ 	.word	0x00002e50


	//   ....[1]....
        /*00d8*/ 	.word	0x00002e70


	//----- nvinfo : EIATTR_REQNTID
	.align		4
.L_37:
        /*00dc*/ 	.byte	0x04, 0x10
        /*00de*/ 	.short	(.L_39 - .L_38)
.L_38:
        /*00e0*/ 	.word	0x00000080
        /*00e4*/ 	.word	0x00000001
        /*00e8*/ 	.word	0x00000001


	//----- nvinfo : EIATTR_CBANK_PARAM_SIZE
	.align		4
.L_39:
        /*00ec*/ 	.byte	0x03, 0x19
        /*00ee*/ 	.short	0x005c


	//----- nvinfo : EIATTR_PARAM_CBANK
	.align		4
        /*00f0*/ 	.byte	0x04, 0x0a
        /*00f2*/ 	.short	(.L_41 - .L_40)
	.align		4
.L_40:
        /*00f4*/ 	.word	index@(.nv.constant0.triton_poi_fused_cat_20)
        /*00f8*/ 	.short	0x0210
        /*00fa*/ 	.short	0x005c


	//----- nvinfo : EIATTR_SW_WAR
	.align		4
.L_41:
        /*00fc*/ 	.byte	0x04, 0x36
        /*00fe*/ 	.short	(.L_43 - .L_42)
.L_42:
        /*0100*/ 	.word	0x00000008
.L_43:


//--------------------- .nv.callgraph             --------------------------
	.section	.nv.callgraph,"",@"SHT_CUDA_CALLGRAPH"
	.align	4
	.sectionentsize	8
	.align		4
        /*0000*/ 	.word	0x00000000
	.align		4
        /*0004*/ 	.word	0xffffffff
	.align		4
        /*0008*/ 	.word	0x00000000
	.align		4
        /*000c*/ 	.word	0xfffffffe
	.align		4
        /*0010*/ 	.word	0x00000000
	.align		4
        /*0014*/ 	.word	0xfffffffd
	.align		4
        /*0018*/ 	.word	0x00000000
	.align		4
        /*001c*/ 	.word	0xfffffffc


//--------------------- .nv.constant4             --------------------------
	.section	.nv.constant4,"a",@progbits
	.align	8
	.align		8
.nv.constant4:
        /*0000*/ 	.dword	_$_str
	.align		8
        /*0008*/ 	.dword	_$_str_$_2


//--------------------- .text.triton_poi_fused_cat_20 --------------------------
	.section	.text.triton_poi_fused_cat_20,"ax",@progbits
	.align	128
        .global         triton_poi_fused_cat_20
        .type           triton_poi_fused_cat_20,@function
        .size           triton_poi_fused_cat_20,(.L_x_1 - triton_poi_fused_cat_20)
        .other          triton_poi_fused_cat_20,@"STO_CUDA_ENTRY STV_DEFAULT"
triton_poi_fused_cat_20:
.text.triton_poi_fused_cat_20:
[----:B------:R-:W0:Y:S01]  /*0000*/  LDC R1, c[0x0][0x28] ;  /* 0x00000a00ff017b82 */ /* 0x000e220000000800 */
[----:B------:R-:W1:Y:S07]  /*0010*/  S2R R0, SR_TID.X ;  /* 0x0000000000007919 */ /* 0x000e6e0000002100 */
[----:B------:R-:W2:Y:S01]  /*0020*/  LDC.64 R32, c[0x0][0x220] ;  /* 0x00008800ff207b82 */ /* 0x000ea20000000a00 */
[----:B------:R-:W-:Y:S01]  /*0030*/  IMAD.MOV.U32 R12, RZ, RZ, RZ ;  /* 0x000000ffff0c7224 */ /* 0x000fe200078e00ff */
[----:B------:R-:W-:Y:S01]  /*0040*/  ULDC.64 UR4, c[0x0][0x208] ;  /* 0x0000820000047ab9 */ /* 0x000fe20000000a00 */
[----:B------:R-:W3:Y:S05]  /*0050*/  S2R R3, SR_CTAID.X ;  /* 0x0000000000037919 */ /* 0x000eea0000002500 */
[----:B------:R-:W4:Y:S01]  /*0060*/  LDC.64 R40, c[0x0][0x248] ;  /* 0x00009200ff287b82 */ /* 0x000f220000000a00 */
[----:B------:R-:W-:Y:S01]  /*0070*/  IMAD.MOV.U32 R7, RZ, RZ, RZ ;  /* 0x000000ffff077224 */ /* 0x000fe200078e00ff */
[----:B------:R-:W-:-:S06]  /*0080*/  ULDC.64 UR6, c[0x0][0x238] ;  /* 0x00008e0000067ab9 */ /* 0x000fcc0000000a00 */
[----:B------:R-:W5:Y:S08]  /*0090*/  LDC.64 R44, c[0x0][0x210] ;  /* 0x00008400ff2c7b82 */ /* 0x000f700000000a00 */
[----:B------:R-:W2:Y:S01]  /*00a0*/  LDC.64 R42, c[0x0][0x218] ;  /* 0x00008600ff2a7b82 */ /* 0x000ea20000000a00 */
[----:B-1----:R-:W-:-:S07]  /*00b0*/  IMAD.SHL.U32 R0, R0, 0x4, RZ ;  /* 0x0000000400007824 */ /* 0x002fce00078e00ff */
[----:B------:R-:W1:Y:S01]  /*00c0*/  LDC.64 R36, c[0x0][0x240] ;  /* 0x00009000ff247b82 */ /* 0x000e620000000a00 */
[----:B------:R-:W-:-:S07]  /*00d0*/  LOP3.LUT R0, R0, 0x1fc, RZ, 0xc0, !PT ;  /* 0x000001fc00007812 */ /* 0x000fce00078ec0ff */
[----:B------:R-:W1:Y:S01]  /*00e0*/  LDC.64 R30, c[0x0][0x228] ;  /* 0x00008a00ff1e7b82 */ /* 0x000e620000000a00 */
[----:B---3--:R-:W-:-:S04]  /*00f0*/  IMAD R3, R3, 0x400, R0 ;  /* 0x0000040003037824 */ /* 0x008fc800078e0200 */
[C---:B------:R-:W-:Y:S01]  /*0100*/  IMAD.HI R0, R3.reuse, 0x43b3d5b, RZ ;  /* 0x043b3d5b03007827 */ /* 0x040fe200078e02ff */
[----:B------:R-:W-:Y:S02]  /*0110*/  ISETP.GE.AND P1, PT, R3, 0x4ba00, PT ;  /* 0x0004ba000300780c */ /* 0x000fe40003f26270 */
[----:B------:R-:W3:Y:S02]  /*0120*/  LDC.64 R38, c[0x0][0x230] ;  /* 0x00008c00ff267b82 */ /* 0x000ee40000000a00 */
[----:B------:R-:W-:-:S04]  /*0130*/  SHF.R.S32.HI R5, RZ, 0x1, R0 ;  /* 0x00000001ff057819 */ /* 0x000fc80000011400 */
[----:B------:R-:W-:Y:S02]  /*0140*/  LEA.HI R6, R0, R5, RZ, 0x1 ;  /* 0x0000000500067211 */ /* 0x000fe400078f08ff */
[----:B------:R-:W1:Y:S03]  /*0150*/  LDC.64 R28, c[0x0][0x250] ;  /* 0x00009400ff1c7b82 */ /* 0x000e660000000a00 */
[----:B------:R-:W-:-:S05]  /*0160*/  IMAD.HI R0, R6, 0x66666667, RZ ;  /* 0x6666666706007827 */ /* 0x000fca00078e02ff */
[----:B------:R-:W-:Y:S01]  /*0170*/  SHF.R.U32.HI R5, RZ, 0x1f, R0 ;  /* 0x0000001fff057819 */ /* 0x000fe20000011600 */
[----:B------:R-:W1:Y:S03]  /*0180*/  LDC.64 R34, c[0x0][0x258] ;  /* 0x00009600ff227b82 */ /* 0x000e660000000a00 */
[----:B------:R-:W-:-:S05]  /*0190*/  LEA.HI.SX32 R5, R0, R5, 0x18 ;  /* 0x0000000500057211 */ /* 0x000fca00078fc2ff */
[----:B------:R-:W-:-:S04]  /*01a0*/  IMAD R27, R5, -0x280, R6 ;  /* 0xfffffd80051b7824 */ /* 0x000fc800078e0206 */
[C---:B--2---:R-:W-:Y:S01]  /*01b0*/  IMAD.WIDE R4, R27.reuse, 0x4, R32 ;  /* 0x000000041b047825 */ /* 0x044fe200078e0220 */
[----:B------:R-:W-:-:S04]  /*01c0*/  ISETP.GE.AND P2, PT, R27, 0x200, PT ;  /* 0x000002001b00780c */ /* 0x000fc80003f46270 */
[----:B------:R-:W-:Y:S02]  /*01d0*/  ISETP.LT.AND P3, PT, R3, 0x4ba00, !P2 ;  /* 0x0004ba000300780c */ /* 0x000fe40005761270 */
[C---:B------:R-:W-:Y:S01]  /*01e0*/  ISETP.GT.AND P4, PT, R27.reuse, 0x1ff, !P1 ;  /* 0x000001ff1b00780c */ /* 0x040fe20004f84270 */
[----:B----4-:R-:W-:-:S10]  /*01f0*/  IMAD.WIDE R8, R27, 0x4, R40 ;  /* 0x000000041b087825 */ /* 0x010fd400078e0228 */
[----:B------:R2:W4:Y:S04]  /*0200*/  @P3 LDG.E.EL R12, desc[UR4][R4.64] ;  /* 0x00000004040c3981 */ /* 0x000528000c2e1900 */
[----:B------:R1:W4:Y:S01]  /*0210*/  @P4 LDG.E.EL R7, desc[UR4][R8.64+-0x800] ;  /* 0xfff8000408074981 */ /* 0x000322000c2e1900 */
[C---:B------:R-:W-:Y:S02]  /*0220*/  VIADD R48, R3.reuse, 0x1 ;  /* 0x0000000103307836 */ /* 0x040fe40000000000 */
[----:B------:R-:W-:Y:S02]  /*0230*/  VIADD R17, R3, 0x2 ;  /* 0x0000000203117836 */ /* 0x000fe40000000000 */
[----:B------:R-:W-:-:S04]  /*0240*/  IMAD.HI R2, R48, 0x43b3d5b, RZ ;  /* 0x043b3d5b30027827 */ /* 0x000fc800078e02ff */
[----:B------:R-:W-:Y:S01]  /*0250*/  IMAD.HI R0, R17, 0x43b3d5b, RZ ;  /* 0x043b3d5b11007827 */ /* 0x000fe200078e02ff */
[----:B------:R-:W-:-:S03]  /*0260*/  SHF.R.S32.HI R13, RZ, 0x1, R2 ;  /* 0x00000001ff0d7819 */ /* 0x000fc60000011402 */
[C---:B--2---:R-:W-:Y:S01]  /*0270*/  VIADD R5, R3.reuse, 0x3 ;  /* 0x0000000303057836 */ /* 0x044fe20000000000 */
[----:B------:R-:W-:Y:S01]  /*0280*/  LEA.HI R13, R2, R13, RZ, 0x1 ;  /* 0x0000000d020d7211 */ /* 0x000fe200078f08ff */
[----:B------:R-:W-:Y:S01]  /*0290*/  IMAD.HI R10, R3, 0xd8a5df, RZ ;  /* 0x00d8a5df030a7827 */ /* 0x000fe200078e02ff */
[----:B------:R-:W-:-:S03]  /*02a0*/  SHF.R.S32.HI R11, RZ, 0x1, R0 ;  /* 0x00000001ff0b7819 */ /* 0x000fc60000011400 */
[----:B------:R-:W-:Y:S01]  /*02b0*/  IMAD.HI R4, R13, 0x66666667, RZ ;  /* 0x666666670d047827 */ /* 0x000fe200078e02ff */
[----:B------:R-:W-:Y:S02]  /*02c0*/  LEA.HI R22, R0, R11, RZ, 0x1 ;  /* 0x0000000b00167211 */ /* 0x000fe400078f08ff */
[----:B------:R-:W-:Y:S01]  /*02d0*/  SHF.R.U32.HI R11, RZ, 0x1f, R10 ;  /* 0x0000001fff0b7819 */ /* 0x000fe2000001160a */
[----:B------:R-:W-:Y:S01]  /*02e0*/  IMAD.HI R0, R5, 0x43b3d5b, RZ ;  /* 0x043b3d5b05007827 */ /* 0x000fe200078e02ff */
[----:B------:R-:W-:Y:S02]  /*02f0*/  SHF.R.U32.HI R15, RZ, 0x1f, R4 ;  /* 0x0000001fff0f7819 */ /* 0x000fe40000011604 */
[----:B------:R-:W-:Y:S01]  /*0300*/  LEA.HI.SX32 R10, R10, R11, 0x18 ;  /* 0x0000000b0a0a7211 */ /* 0x000fe200078fc2ff */
[----:B------:R-:W-:Y:S01]  /*0310*/  IMAD.HI R2, R22, 0x66666667, RZ ;  /* 0x6666666716027827 */ /* 0x000fe200078e02ff */
[----:B01----:R-:W-:Y:S02]  /*0320*/  SHF.R.S32.HI R9, RZ, 0x1, R0 ;  /* 0x00000001ff097819 */ /* 0x003fe40000011400 */
[----:B------:R-:W-:Y:S01]  /*0330*/  LEA.HI.SX32 R4, R4, R15, 0x18 ;  /* 0x0000000f04047211 */ /* 0x000fe200078fc2ff */
[----:B------:R-:W-:Y:S01]  /*0340*/  IMAD R48, R13, -0x79, R48 ;  /* 0xffffff870d307824 */ /* 0x000fe200078e0230 */
[----:B------:R-:W-:Y:S01]  /*0350*/  SHF.R.U32.HI R11, RZ, 0x1f, R2 ;  /* 0x0000001fff0b7819 */ /* 0x000fe20000011602 */
[----:B------:R-:W-:Y:S01]  /*0360*/  IMAD R8, R10, 0x3c80, RZ ;  /* 0x00003c800a087824 */ /* 0x000fe200078e02ff */
[----:B------:R-:W-:Y:S01]  /*0370*/  LEA.HI R0, R0, R9, RZ, 0x1 ;  /* 0x0000000900007211 */ /* 0x000fe200078f08ff */
[----:B------:R-:W-:Y:S01]  /*0380*/  IMAD R59, R4, -0x280, R13 ;  /* 0xfffffd80043b7824 */ /* 0x000fe200078e020d */
[----:B------:R-:W-:Y:S01]  /*0390*/  LEA.HI.SX32 R11, R2, R11, 0x18 ;  /* 0x0000000b020b7211 */ /* 0x000fe200078fc2ff */
[----:B------:R-:W-:Y:S01]  /*03a0*/  IMAD.SHL.U32 R4, R48, 0x80, RZ ;  /* 0x0000008030047824 */ /* 0x000fe200078e00ff */
[----:B------:R-:W-:Y:S01]  /*03b0*/  SHF.R.S32.HI R21, RZ, 0x1f, R8 ;  /* 0x0000001fff157819 */ /* 0x000fe20000011408 */
[----:B------:R-:W-:Y:S01]  /*03c0*/  IMAD.HI R2, R0, 0x66666667, RZ ;  /* 0x6666666700027827 */ /* 0x000fe200078e02ff */
[----:B------:R-:W-:-:S02]  /*03d0*/  SHF.R.S32.HI R14, RZ, 0x1f, R59 ;  /* 0x0000001fff0e7819 */ /* 0x000fc4000001143b */
[----:B------:R-:W-:Y:S01]  /*03e0*/  SHF.R.S32.HI R15, RZ, 0x1f, R4 ;  /* 0x0000001fff0f7819 */ /* 0x000fe20000011404 */
[----:B------:R-:W-:Y:S01]  /*03f0*/  IMAD R17, R22, -0x79, R17 ;  /* 0xffffff8716117824 */ /* 0x000fe200078e0211 */
[----:B------:R-:W-:Y:S01]  /*0400*/  SHF.R.U32.HI R9, RZ, 0x1f, R2 ;  /* 0x0000001fff097819 */ /* 0x000fe20000011602 */
[----:B------:R-:W-:Y:S01]  /*0410*/  IMAD R22, R11, -0x280, R22 ;  /* 0xfffffd800b167824 */ /* 0x000fe200078e0216 */
[----:B------:R-:W-:Y:S01]  /*0420*/  IADD3 R4, P0, P5, R8, R59, R4 ;  /* 0x0000003b08047210 */ /* 0x000fe20007d1e004 */
[----:B------:R-:W-:Y:S01]  /*0430*/  IMAD.SHL.U32 R13, R17, 0x80, RZ ;  /* 0x00000080110d7824 */ /* 0x000fe200078e00ff */
[----:B------:R-:W-:Y:S01]  /*0440*/  LEA.HI.SX32 R9, R2, R9, 0x18 ;  /* 0x0000000902097211 */ /* 0x000fe200078fc2ff */
[----:B------:R-:W-:Y:S01]  /*0450*/  IMAD R19, R6, -0x79, R3 ;  /* 0xffffff8706137824 */ /* 0x000fe200078e0203 */
[----:B------:R-:W-:Y:S01]  /*0460*/  IADD3.X R11, R21, R14, R15, P0, P5 ;  /* 0x0000000e150b7210 */ /* 0x000fe200007ea40f */
[----:B------:R-:W-:Y:S01]  /*0470*/  IMAD R5, R0, -0x79, R5 ;  /* 0xffffff8700057824 */ /* 0x000fe200078e0205 */
[--C-:B------:R-:W-:Y:S01]  /*0480*/  SHF.R.S32.HI R6, RZ, 0x1f, R13.reuse ;  /* 0x0000001fff067819 */ /* 0x100fe2000001140d */
[----:B------:R-:W-:Y:S01]  /*0490*/  IMAD R16, R9, -0x280, R0 ;  /* 0xfffffd8009107824 */ /* 0x000fe200078e0200 */
[----:B------:R-:W-:Y:S01]  /*04a0*/  IADD3 R13, P0, P5, R8, R22, R13 ;  /* 0x00000016080d7210 */ /* 0x000fe20007d1e00d */
[----:B------:R-:W-:Y:S01]  /*04b0*/  IMAD.SHL.U32 R9, R5, 0x80, RZ ;  /* 0x0000008005097824 */ /* 0x000fe200078e00ff */
[----:B------:R-:W-:Y:S01]  /*04c0*/  SHF.R.S32.HI R2, RZ, 0x1f, R22 ;  /* 0x0000001fff027819 */ /* 0x000fe20000011416 */
[----:B------:R-:W-:-:S03]  /*04d0*/  IMAD R10, R10, 0xf200, RZ ;  /* 0x0000f2000a0a7824 */ /* 0x000fc600078e02ff */
[----:B------:R-:W-:Y:S01]  /*04e0*/  IADD3.X R0, R21, R2, R6, P0, P5 ;  /* 0x0000000215007210 */ /* 0x000fe200007ea406 */
[----:B------:R-:W-:-:S05]  /*04f0*/  IMAD R2, R19, 0x80, R8 ;  /* 0x0000008013027824 */ /* 0x000fca00078e0208 */
[----:B------:R-:W-:Y:S02]  /*0500*/  SHF.R.S32.HI R6, RZ, 0x1f, R2 ;  /* 0x0000001fff067819 */ /* 0x000fe40000011402 */
[----:B------:R-:W-:Y:S02]  /*0510*/  IADD3 R15, P6, R27, R2, RZ ;  /* 0x000000021b0f7210 */ /* 0x000fe40007fde0ff */
[--C-:B------:R-:W-:Y:S02]  /*0520*/  IADD3 R2, P0, P5, R8, R16, R9.reuse ;  /* 0x0000001008027210 */ /* 0x100fe40007d1e009 */
[----:B------:R-:W-:Y:S02]  /*0530*/  LEA.HI.X.SX32 R8, R27, R6, 0x1, P6 ;  /* 0x000000061b087211 */ /* 0x000fe400030f0eff */
[----:B------:R-:W-:Y:S02]  /*0540*/  SHF.R.S32.HI R6, RZ, 0x1f, R9 ;  /* 0x0000001fff067819 */ /* 0x000fe40000011409 */
[----:B------:R-:W-:Y:S01]  /*0550*/  SHF.R.S32.HI R9, RZ, 0x1f, R16 ;  /* 0x0000001fff097819 */ /* 0x000fe20000011410 */
[----:B------:R-:W-:Y:S01]  /*0560*/  IMAD R18, R19, 0x200, R10 ;  /* 0x0000020013127824 */ /* 0x000fe200078e020a */
[----:B------:R-:W-:-:S02]  /*0570*/  LEA R14, P6, R15, UR6, 0x2 ;  /* 0x000000060f0e7c11 */ /* 0x000fc4000f8c10ff */
[----:B------:R-:W-:Y:S01]  /*0580*/  IADD3.X R9, R21, R9, R6, P0, P5 ;  /* 0x0000000915097210 */ /* 0x000fe200007ea406 */
[----:B------:R-:W-:Y:S01]  /*0590*/  IMAD.IADD R19, R27, 0x1, R18 ;  /* 0x000000011b137824 */ /* 0x000fe200078e0212 */
[----:B------:R-:W-:Y:S01]  /*05a0*/  LEA.HI.X R15, R15, UR7, R8, 0x2, P6 ;  /* 0x000000070f0f7c11 */ /* 0x000fe2000b0f1408 */
[----:B------:R-:W-:Y:S01]  /*05b0*/  IMAD.MOV.U32 R8, RZ, RZ, RZ ;  /* 0x000000ffff087224 */ /* 0x000fe200078e00ff */
[----:B------:R-:W-:Y:S01]  /*05c0*/  ISETP.LT.AND P6, PT, R59, 0x200, !P1 ;  /* 0x000002003b00780c */ /* 0x000fe20004fc1270 */
[----:B------:R-:W-:Y:S02]  /*05d0*/  IMAD.MOV.U32 R6, RZ, RZ, RZ ;  /* 0x000000ffff067224 */ /* 0x000fe400078e00ff */
[----:B-----5:R-:W-:-:S04]  /*05e0*/  IMAD.WIDE R18, R19, 0x4, R44 ;  /* 0x0000000413127825 */ /* 0x020fc800078e022c */
[C---:B------:R-:W-:Y:S01]  /*05f0*/  IMAD.WIDE R20, R27.reuse, 0x4, R42 ;  /* 0x000000041b147825 */ /* 0x040fe200078e022a */
[----:B------:R0:W2:Y:S01]  /*0600*/  @P3 LDG.E.EL R8, desc[UR4][R18.64] ;  /* 0x0000000412083981 */ /* 0x0000a2000c2e1900 */
[----:B------:R-:W-:Y:S02]  /*0610*/  CS2R R52, SRZ ;  /* 0x0000000000347805 */ /* 0x000fe4000001ff00 */
[----:B------:R-:W-:Y:S01]  /*0620*/  IMAD.MOV.U32 R23, RZ, RZ, RZ ;  /* 0x000000ffff177224 */ /* 0x000fe200078e00ff */
[----:B------:R3:W5:Y:S01]  /*0630*/  @P3 LDG.E.EL R6, desc[UR4][R20.64] ;  /* 0x0000000414063981 */ /* 0x000762000c2e1900 */
[----:B------:R-:W-:Y:S01]  /*0640*/  IMAD.WIDE R24, R27, 0x4, R36 ;  /* 0x000000041b187825 */ /* 0x000fe200078e0224 */
[----:B------:R-:W-:Y:S02]  /*0650*/  CS2R R54, SRZ ;  /* 0x0000000000367805 */ /* 0x000fe4000001ff00 */
[----:B------:R-:W-:Y:S02]  /*0660*/  CS2R R50, SRZ ;  /* 0x0000000000327805 */ /* 0x000fe4000001ff00 */
[----:B------:R1:W5:Y:S01]  /*0670*/  @P4 LDG.E.EL R23, desc[UR4][R24.64+-0x800] ;  /* 0xfff8000418174981 */ /* 0x000362000c2e1900 */
[----:B------:R-:W-:-:S02]  /*0680*/  IMAD.MOV.U32 R49, RZ, RZ, RZ ;  /* 0x000000ffff317224 */ /* 0x000fc400078e00ff */
[----:B0-----:R-:W-:-:S04]  /*0690*/  IMAD.WIDE R18, R27, 0x4, R30 ;  /* 0x000000041b127825 */ /* 0x001fc800078e021e */
[C---:B---3--:R-:W-:Y:S01]  /*06a0*/  IMAD.WIDE R20, R27.reuse, 0x4, R38 ;  /* 0x000000041b147825 */ /* 0x048fe200078e0226 */
[----:B------:R0:W3:Y:S03]  /*06b0*/  @P3 LDG.E.EL R54, desc[UR4][R18.64] ;  /* 0x0000000412363981 */ /* 0x0000e6000c2e1900 */
[C---:B-1----:R-:W-:Y:S01]  /*06c0*/  IMAD.WIDE R24, R27.reuse, 0x4, R28 ;  /* 0x000000041b187825 */ /* 0x042fe200078e021c */
[----:B------:R-:W3:Y:S03]  /*06d0*/  @P3 LDG.E.EL R53, desc[UR4][R20.64] ;  /* 0x0000000414353981 */ /* 0x000ee6000c2e1900 */
[----:B------:R-:W-:Y:S01]  /*06e0*/  IMAD.WIDE R26, R27, 0x4, R34 ;  /* 0x000000041b1a7825 */ /* 0x000fe200078e0222 */
[----:B------:R-:W3:Y:S04]  /*06f0*/  @P4 LDG.E.EL R49, desc[UR4][R24.64+-0x800] ;  /* 0xfff8000418314981 */ /* 0x000ee8000c2e1900 */
[----:B------:R1:W3:Y:S01]  /*0700*/  @P4 LDG.E.EL R51, desc[UR4][R26.64+-0x800] ;  /* 0xfff800041a334981 */ /* 0x0002e2000c2e1900 */
[----:B------:R-:W-:Y:S01]  /*0710*/  IMAD.WIDE R56, R59, 0x4, R40 ;  /* 0x000000043b387825 */ /* 0x000fe200078e0228 */
[----:B------:R-:W-:-:S03]  /*0720*/  CS2R R62, SRZ ;  /* 0x00000000003e7805 */ /* 0x000fc6000001ff00 */
[----:B------:R-:W-:Y:S02]  /*0730*/  IMAD.MOV.U32 R65, RZ, RZ, RZ ;  /* 0x000000ffff417224 */ /* 0x000fe400078e00ff */
[----:B0-----:R-:W-:-:S04]  /*0740*/  IMAD.WIDE R18, R59, 0x4, R30 ;  /* 0x000000043b127825 */ /* 0x001fc800078e021e */
[----:B-1----:R-:W-:Y:S02]  /*0750*/  IMAD.MOV.U32 R26, RZ, RZ, RZ ;  /* 0x000000ffff1a7224 */ /* 0x002fe400078e00ff */
[----:B------:R-:W-:-:S04]  /*0760*/  IMAD.WIDE R24, R59, 0x4, R38 ;  /* 0x000000043b187825 */ /* 0x000fc800078e0226 */
[----:B------:R-:W3:Y:S04]  /*0770*/  @P6 LDG.E.EL R26, desc[UR4][R18.64] ;  /* 0x00000004121a6981 */ /* 0x000ee8000c2e1900 */
[----:B------:R-:W3:Y:S01]  /*0780*/  @P6 LDG.E.EL R50, desc[UR4][R24.64] ;  /* 0x0000000418326981 */ /* 0x000ee2000c2e1900 */
[----:B----4-:R-:W-:Y:S01]  /*0790*/  SEL R46, R12, RZ, P3 ;  /* 0x000000ff0c2e7207 */ /* 0x010fe20001800000 */
[----:B------:R-:W-:-:S04]  /*07a0*/  IMAD.MOV.U32 R12, RZ, RZ, RZ ;  /* 0x000000ffff0c7224 */ /* 0x000fc800078e00ff */
[----:B------:R-:W-:Y:S01]  /*07b0*/  FADD R46, R46, 9.9999997473787516356e-06 ;  /* 0x3727c5ac2e2e7421 */ /* 0x000fe20000000000 */
[----:B------:R-:W-:Y:S01]  /*07c0*/  SEL R7, R7, RZ, P4 ;  /* 0x000000ff07077207 */ /* 0x000fe20002000000 */
[----:B------:R0:W4:Y:S04]  /*07d0*/  @P4 LDG.E.EL R12, desc[UR4][R14.64+-0x800] ;  /* 0xfff800040e0c4981 */ /* 0x000128000c2e1900 */
[----:B------:R-:W1:Y:S01]  /*07e0*/  MUFU.SQRT R46, R46 ;  /* 0x0000002e002e7308 */ /* 0x000e620000002000 */
[----:B------:R-:W-:-:S07]  /*07f0*/  FADD R47, R7, 0.0010000000474974513054 ;  /* 0x3a83126f072f7421 */ /* 0x000fce0000000000 */
[----:B------:R-:W0:Y:S01]  /*0800*/  MUFU.SQRT R47, R47 ;  /* 0x0000002f002f7308 */ /* 0x000e220000002000 */
[C---:B-1----:R-:W-:Y:S01]  /*0810*/  FSETP.GT.AND P0, PT, R46.reuse, 8.50705917302346158658e+37, PT ;  /* 0x7e8000002e00780b */ /* 0x042fe20003f04000 */
[----:B------:R-:W-:Y:S01]  /*0820*/  IMAD.MOV.U32 R7, RZ, RZ, 0x3e800000 ;  /* 0x3e800000ff077424 */ /* 0x000fe200078e00ff */
[----:B------:R-:W-:-:S04]  /*0830*/  FSETP.GEU.AND P5, PT, R46, 1.175494350822287508e-38, PT ;  /* 0x008000002e00780b */ /* 0x000fc80003fae000 */
[----:B------:R-:W-:-:S07]  /*0840*/  FSEL R58, R7, 1, P0 ;  /* 0x3f800000073a7808 */ /* 0x000fce0000000000 */
[----:B------:R-:W-:Y:S01]  /*0850*/  @P0 FMUL R46, R46, 0.25 ;  /* 0x3e8000002e2e0820 */ /* 0x000fe20000400000 */
[----:B0-----:R-:W-:Y:S01]  /*0860*/  FSETP.GT.AND P0, PT, R47, 8.50705917302346158658e+37, PT ;  /* 0x7e8000002f00780b */ /* 0x001fe20003f04000 */
[----:B------:R-:W-:-:S04]  /*0870*/  IMAD.WIDE R14, R59, 0x4, R32 ;  /* 0x000000043b0e7825 */ /* 0x000fc800078e0220 */
[----:B------:R-:W-:Y:S01]  /*0880*/  @!P5 FMUL R58, R58, 16777216 ;  /* 0x4b8000003a3ad820 */ /* 0x000fe20000400000 */
[----:B------:R-:W-:Y:S01]  /*0890*/  @!P5 FMUL R46, R46, 16777216 ;  /* 0x4b8000002e2ed820 */ /* 0x000fe20000400000 */
[----:B------:R-:W-:Y:S01]  /*08a0*/  FSETP.GEU.AND P5, PT, R47, 1.175494350822287508e-38, PT ;  /* 0x008000002f00780b */ /* 0x000fe20003fae000 */
[----:B------:R0:W4:Y:S01]  /*08b0*/  @P6 LDG.E.EL R52, desc[UR4][R14.64] ;  /* 0x000000040e346981 */ /* 0x000122000c2e1900 */
[----:B------:R-:W-:-:S04]  /*08c0*/  FSEL R60, R7, 1, P0 ;  /* 0x3f800000073c7808 */ /* 0x000fc80000000000 */
[----:B------:R-:W-:Y:S01]  /*08d0*/  @P0 FMUL R47, R47, 0.25 ;  /* 0x3e8000002f2f0820 */ /* 0x000fe20000400000 */
[----:B------:R-:W-:-:S13]  /*08e0*/  ISETP.GT.AND P0, PT, R59, 0x1ff, !P1 ;  /* 0x000001ff3b00780c */ /* 0x000fda0004f04270 */
[----:B------:R5:W4:Y:S01]  /*08f0*/  @P0 LDG.E.EL R55, desc[UR4][R56.64+-0x800] ;  /* 0xfff8000438370981 */ /* 0x000b22000c2e1900 */
[----:B0-----:R-:W-:-:S04]  /*0900*/  IMAD R15, R48, 0x200, R59 ;  /* 0x00000200300f7824 */ /* 0x001fc800078e023b */
[----:B------:R-:W-:Y:S02]  /*0910*/  IMAD.IADD R21, R10, 0x1, R15 ;  /* 0x000000010a157824 */ /* 0x000fe400078e020f */
[----:B------:R-:W-:-:S04]  /*0920*/  IMAD.WIDE R14, R59, 0x4, R42 ;  /* 0x000000043b0e7825 */ /* 0x000fc800078e022a */
[----:B------:R-:W-:Y:S01]  /*0930*/  IMAD.WIDE R20, R21, 0x4, R44 ;  /* 0x0000000415147825 */ /* 0x000fe200078e022c */
[----:B------:R0:W4:Y:S04]  /*0940*/  @P6 LDG.E.EL R62, desc[UR4][R14.64] ;  /* 0x000000040e3e6981 */ /* 0x000128000c2e1900 */
[----:B------:R1:W4:Y:S01]  /*0950*/  @P6 LDG.E.EL R65, desc[UR4][R20.64] ;  /* 0x0000000414416981 */ /* 0x000322000c2e1900 */
[----:B------:R-:W-:Y:S01]  /*0960*/  @!P5 FMUL R47, R47, 16777216 ;  /* 0x4b8000002f2fd820 */ /* 0x000fe20000400000 */
[----:B------:R-:W0:Y:S08]  /*0970*/  MUFU.RCP R27, R46 ;  /* 0x0000002e001b7308 */ /* 0x000e300000001000 */
[----:B------:R-:W1:Y:S01]  /*0980*/  MUFU.RCP R47, R47 ;  /* 0x0000002f002f7308 */ /* 0x000e620000001000 */
[----:B--2---:R-:W-:-:S02]  /*0990*/  SEL R8, R8, RZ, P3 ;  /* 0x000000ff08087207 */ /* 0x004fc40001800000 */
[----:B-----5:R-:W-:Y:S01]  /*09a0*/  SEL R57, R6, RZ, P3 ;  /* 0x000000ff06397207 */ /* 0x020fe20001800000 */
[----:B0-----:R-:W-:Y:S01]  /*09b0*/  FMUL R27, R27, R58 ;  /* 0x0000003a1b1b7220 */ /* 0x001fe20000400000 */
[----:B------:R-:W-:-:S03]  /*09c0*/  @!P5 FMUL R60, R60, 16777216 ;  /* 0x4b8000003c3cd820 */ /* 0x000fc60000400000 */
[----:B------:R-:W-:Y:S01]  /*09d0*/  FADD R6, R8, -R57 ;  /* 0x8000003908067221 */ /* 0x000fe20000000000 */
[----:B------:R-:W-:Y:S01]  /*09e0*/  SEL R23, R23, RZ, P4 ;  /* 0x000000ff17177207 */ /* 0x000fe20002000000 */
[----:B-1----:R-:W-:Y:S02]  /*09f0*/  FMUL R15, R47, R60 ;  /* 0x0000003c2f0f7220 */ /* 0x002fe40000400000 */
[----:B------:R-:W-:Y:S01]  /*0a00*/  FMUL R8, R27, R6 ;  /* 0x000000061b087220 */ /* 0x000fe20000400000 */
[----:B---3--:R-:W-:Y:S02]  /*0a10*/  SEL R19, R54, RZ, P3 ;  /* 0x000000ff36137207 */ /* 0x008fe40001800000 */
[----:B------:R-:W-:Y:S02]  /*0a20*/  SEL R49, R49, RZ, P4 ;  /* 0x000000ff31317207 */ /* 0x000fe40002000000 */
[----:B------:R-:W-:Y:S02]  /*0a30*/  SEL R18, R51, RZ, P4 ;  /* 0x000000ff33127207 */ /* 0x000fe40002000000 */
[----:B------:R-:W-:-:S02]  /*0a40*/  LEA R14, P5, R4, UR6, 0x2 ;  /* 0x00000006040e7c11 */ /* 0x000fc4000f8a10ff */
[----:B------:R-:W-:Y:S01]  /*0a50*/  CS2R R60, SRZ ;  /* 0x00000000003c7805 */ /* 0x000fe2000001ff00 */
[----:B------:R-:W-:Y:S01]  /*0a60*/  IMAD.WIDE R46, R22, 0x4, R32 ;  /* 0x00000004162e7825 */ /* 0x000fe200078e0220 */
[----:B------:R-:W-:Y:S02]  /*0a70*/  CS2R R24, SRZ ;  /* 0x0000000000187805 */ /* 0x000fe4000001ff00 */
[----:B------:R-:W-:Y:S02]  /*0a80*/  SEL R21, R26, RZ, P6 ;  /* 0x000000ff1a157207 */ /* 0x000fe40003000000 */
[----:B------:R-:W-:Y:S01]  /*0a90*/  SEL R50, R50, RZ, P6 ;  /* 0x000000ff32327207 */ /* 0x000fe20003000000 */
[----:B------:R-:W-:-:S04]  /*0aa0*/  IMAD.WIDE R26, R22, 0x4, R40 ;  /* 0x00000004161a7825 */ /* 0x000fc800078e0228 */
[----:B------:R-:W-:-:S04]  /*0ab0*/  IMAD R17, R17, 0x200, R22 ;  /* 0x0000020011117824 */ /* 0x000fc800078e0216 */
[----:B------:R-:W-:Y:S01]  /*0ac0*/  IMAD.IADD R17, R10, 0x1, R17 ;  /* 0x000000010a117824 */ /* 0x000fe200078e0211 */
[----:B------:R-:W-:Y:S01]  /*0ad0*/  CS2R R70, SRZ ;  /* 0x0000000000467805 */ /* 0x000fe2000001ff00 */
[----:B------:R-:W-:Y:S02]  /*0ae0*/  IMAD.MOV.U32 R74, RZ, RZ, RZ ;  /* 0x000000ffff4a7224 */ /* 0x000fe400078e00ff */
[----:B------:R-:W-:Y:S02]  /*0af0*/  IMAD.MOV.U32 R66, RZ, RZ, RZ ;  /* 0x000000ffff427224 */ /* 0x000fe400078e00ff */
[----:B------:R-:W-:-:S04]  /*0b00*/  IMAD.WIDE R56, R22, 0x4, R38 ;  /* 0x0000000416387825 */ /* 0x000fc800078e0226 */
[----:B------:R-:W-:Y:S01]  /*0b10*/  IMAD.MOV.U32 R68, RZ, RZ, RZ ;  /* 0x000000ffff447224 */ /* 0x000fe200078e00ff */
[----:B----4-:R-:W-:-:S05]  /*0b20*/  SEL R12, R12, RZ, P4 ;  /* 0x000000ff0c0c7207 */ /* 0x010fca0002000000 */
[----:B------:R-:W-:Y:S01]  /*0b30*/  FADD R6, R12, -R23 ;  /* 0x800000170c067221 */ /* 0x000fe20000000000 */
[----:B------:R-:W-:-:S03]  /*0b40*/  SEL R12, R53, RZ, P3 ;  /* 0x000000ff350c7207 */ /* 0x000fc60001800000 */
[----:B------:R-:W-:Y:S02]  /*0b50*/  FMUL R6, R15, R6 ;  /* 0x000000060f067220 */ /* 0x000fe40000400000 */
[----:B------:R-:W-:Y:S02]  /*0b60*/  FFMA R8, R19, R8, R12 ;  /* 0x0000000813087223 */ /* 0x000fe4000000000c */
[----:B------:R-:W-:-:S03]  /*0b70*/  FFMA R6, R49, R6, R18 ;  /* 0x0000000631067223 */ /* 0x000fc60000000012 */
[----:B------:R-:W-:Y:S02]  /*0b80*/  FSETP.GEU.AND P4, PT, R8, RZ, PT ;  /* 0x000000ff0800720b */ /* 0x000fe40003f8e000 */
[----:B------:R-:W-:Y:S02]  /*0b90*/  FSETP.GEU.AND P3, PT, R6, RZ, PT ;  /* 0x000000ff0600720b */ /* 0x000fe40003f6e000 */
[----:B------:R-:W-:Y:S02]  /*0ba0*/  FSEL R20, R8, RZ, P4 ;  /* 0x000000ff08147208 */ /* 0x000fe40002000000 */
[----:B------:R-:W-:-:S05]  /*0bb0*/  SEL R52, R52, RZ, P6 ;  /* 0x000000ff34347207 */ /* 0x000fca0003000000 */
[----:B------:R-:W-:-:S06]  /*0bc0*/  FADD R67, R52, 9.9999997473787516356e-06 ;  /* 0x3727c5ac34437421 */ /* 0x000fcc0000000000 */
[----:B------:R-:W0:Y:S01]  /*0bd0*/  MUFU.SQRT R67, R67 ;  /* 0x0000004300437308 */ /* 0x000e220000002000 */
[----:B------:R-:W-:Y:S02]  /*0be0*/  @P2 FSEL R20, R6, RZ, P3 ;  /* 0x000000ff06142208 */ /* 0x000fe40001800000 */
[----:B------:R-:W-:Y:S02]  /*0bf0*/  ISETP.LT.AND P3, PT, R22, 0x200, !P1 ;  /* 0x000002001600780c */ /* 0x000fe40004f61270 */
[----:B------:R-:W-:-:S05]  /*0c00*/  SEL R55, R55, RZ, P0 ;  /* 0x000000ff37377207 */ /* 0x000fca0000000000 */
[----:B------:R-:W-:Y:S01]  /*0c10*/  FADD R69, R55, 0.0010000000474974513054 ;  /* 0x3a83126f37457421 */ /* 0x000fe20000000000 */
[----:B0-----:R-:W-:Y:S01]  /*0c20*/  FSETP.GT.AND P4, PT, R67, 8.50705917302346158658e+37, PT ;  /* 0x7e8000004300780b */ /* 0x001fe20003f84000 */
[----:B------:R-:W-:Y:S01]  /*0c30*/  IMAD.WIDE R48, R59, 0x4, R36 ;  /* 0x000000043b307825 */ /* 0x000fe200078e0224 */
[----:B------:R-:W-:-:S03]  /*0c40*/  LEA.HI.X R15, R4, UR7, R11, 0x2, P5 ;  /* 0x00000007040f7c11 */ /* 0x000fc6000a8f140b */
[----:B------:R-:W-:Y:S01]  /*0c50*/  IMAD.MOV.U32 R23, RZ, RZ, RZ ;  /* 0x000000ffff177224 */ /* 0x000fe200078e00ff */
[----:B------:R-:W0:Y:S01]  /*0c60*/  MUFU.SQRT R69, R69 ;  /* 0x0000004500457308 */ /* 0x000e220000002000 */
[----:B------:R-:W-:Y:S01]  /*0c70*/  FSETP.GEU.AND P2, PT, R67, 1.175494350822287508e-38, PT ;  /* 0x008000004300780b */ /* 0x000fe20003f4e000 */
[----:B------:R-:W2:Y:S01]  /*0c80*/  @P0 LDG.E.EL R60, desc[UR4][R14.64+-0x800] ;  /* 0xfff800040e3c0981 */ /* 0x000ea2000c2e1900 */
[----:B------:R-:W-:Y:S02]  /*0c90*/  CS2R R18, SRZ ;  /* 0x0000000000127805 */ /* 0x000fe4000001ff00 */
[----:B------:R-:W-:Y:S01]  /*0ca0*/  ISETP.LT.AND P5, PT, R16, 0x200, !P1 ;  /* 0x000002001000780c */ /* 0x000fe20004fa1270 */
[----:B------:R1:W3:Y:S01]  /*0cb0*/  @P0 LDG.E.EL R61, desc[UR4][R48.64+-0x800] ;  /* 0xfff80004303d0981 */ /* 0x0002e2000c2e1900 */
[----:B------:R-:W-:-:S03]  /*0cc0*/  IMAD.WIDE R52, R59, 0x4, R28 ;  /* 0x000000043b347825 */ /* 0x000fc600078e021c */
[----:B------:R4:W5:Y:S01]  /*0cd0*/  @P3 LDG.E.EL R23, desc[UR4][R46.64] ;  /* 0x000000042e173981 */ /* 0x000962000c2e1900 */
[----:B------:R-:W-:Y:S01]  /*0ce0*/  FSEL R58, R7, 1, P4 ;  /* 0x3f800000073a7808 */ /* 0x000fe20002000000 */
[----:B------:R-:W-:Y:S01]  /*0cf0*/  @P4 FMUL R67, R67, 0.25 ;  /* 0x3e80000043434820 */ /* 0x000fe20000400000 */
[----:B------:R-:W-:Y:S01]  /*0d00*/  IMAD.MOV.U32 R11, RZ, RZ, RZ ;  /* 0x000000ffff0b7224 */ /* 0x000fe200078e00ff */
[----:B------:R4:W5:Y:S01]  /*0d10*/  @P0 LDG.E.EL R19, desc[UR4][R52.64+-0x800] ;  /* 0xfff8000434130981 */ /* 0x000962000c2e1900 */
[----:B-1----:R-:W-:Y:S01]  /*0d20*/  IMAD.WIDE R48, R59, 0x4, R34 ;  /* 0x000000043b307825 */ /* 0x002fe200078e0222 */
[----:B0-----:R-:W-:-:S03]  /*0d30*/  FSETP.GT.AND P4, PT, R69, 8.50705917302346158658e+37, PT ;  /* 0x7e8000004500780b */ /* 0x001fc60003f84000 */
[----:B------:R-:W-:Y:S01]  /*0d40*/  @!P2 FMUL R67, R67, 16777216 ;  /* 0x4b8000004343a820 */ /* 0x000fe20000400000 */
[----:B------:R-:W-:Y:S01]  /*0d50*/  @!P2 FMUL R58, R58, 16777216 ;  /* 0x4b8000003a3aa820 */ /* 0x000fe20000400000 */
[----:B------:R-:W-:Y:S01]  /*0d60*/  SEL R62, R62, RZ, P6 ;  /* 0x000000ff3e3e7207 */ /* 0x000fe20003000000 */
[----:B------:R-:W5:Y:S01]  /*0d70*/  @P0 LDG.E.EL R24, desc[UR4][R48.64+-0x800] ;  /* 0xfff8000430180981 */ /* 0x000f62000c2e1900 */
[----:B------:R-:W-:Y:S01]  /*0d80*/  IMAD.WIDE R14, R16, 0x4, R32 ;  /* 0x00000004100e7825 */ /* 0x000fe200078e0220 */
[----:B------:R-:W-:Y:S02]  /*0d90*/  LEA R12, P2, R13, UR6, 0x2 ;  /* 0x000000060d0c7c11 */ /* 0x000fe4000f8410ff */
[----:B------:R-:W-:Y:S01]  /*0da0*/  SEL R65, R65, RZ, P6 ;  /* 0x000000ff41417207 */ /* 0x000fe20003000000 */
[----:B------:R-:W5:Y:S01]  /*0db0*/  @P3 LDG.E.EL R25, desc[UR4][R56.64] ;  /* 0x0000000438193981 */ /* 0x000f62000c2e1900 */
[----:B------:R-:W-:Y:S02]  /*0dc0*/  LEA R8, P6, R2, UR6, 0x2 ;  /* 0x0000000602087c11 */ /* 0x000fe4000f8c10ff */
[----:B------:R-:W-:Y:S01]  /*0dd0*/  LEA.HI.X R13, R13, UR7, R0, 0x2, P2 ;  /* 0x000000070d0d7c11 */ /* 0x000fe200090f1400 */
[----:B------:R0:W5:Y:S01]  /*0de0*/  @P5 LDG.E.EL R11, desc[UR4][R14.64] ;  /* 0x000000040e0b5981 */ /* 0x000162000c2e1900 */
[----:B------:R-:W-:-:S02]  /*0df0*/  ISETP.GT.AND P2, PT, R22, 0x1ff, !P1 ;  /* 0x000001ff1600780c */ /* 0x000fc40004f44270 */
[----:B------:R-:W-:Y:S02]  /*0e00*/  LEA.HI.X R9, R2, UR7, R9, 0x2, P6 ;  /* 0x0000000702097c11 */ /* 0x000fe4000b0f1409 */
[C---:B------:R-:W-:Y:S01]  /*0e10*/  FSETP.GEU.AND P6, PT, R69.reuse, 1.175494350822287508e-38, PT ;  /* 0x008000004500780b */ /* 0x040fe20003fce000 */
[----:B------:R-:W-:Y:S01]  /*0e20*/  @P4 FMUL R69, R69, 0.25 ;  /* 0x3e80000045454820 */ /* 0x000fe20000400000 */
[----:B------:R-:W-:Y:S02]  /*0e30*/  FSEL R64, R7, 1, P4 ;  /* 0x3f80000007407808 */ /* 0x000fe40002000000 */
[C---:B------:R-:W-:Y:S01]  /*0e40*/  ISETP.GT.AND P4, PT, R16.reuse, 0x1ff, !P1 ;  /* 0x000001ff1000780c */ /* 0x040fe20004f84270 */
[----:B------:R-:W-:Y:S02]  /*0e50*/  IMAD.MOV.U32 R0, RZ, RZ, RZ ;  /* 0x000000ffff007224 */ /* 0x000fe400078e00ff */
[----:B------:R-:W-:Y:S02]  /*0e60*/  IMAD.MOV.U32 R2, RZ, RZ, RZ ;  /* 0x000000ffff027224 */ /* 0x000fe400078e00ff */
[----:B----4-:R-:W-:-:S04]  /*0e70*/  IMAD.WIDE R46, R16, 0x4, R40 ;  /* 0x00000004102e7825 */ /* 0x010fc800078e0228 */
[C---:B------:R-:W-:Y:S01]  /*0e80*/  IMAD.WIDE R52, R22.reuse, 0x4, R42 ;  /* 0x0000000416347825 */ /* 0x040fe200078e022a */
[----:B------:R-:W4:Y:S04]  /*0e90*/  @P2 LDG.E.EL R0, desc[UR4][R26.64+-0x800] ;  /* 0xfff800041a002981 */ /* 0x000f28000c2e1900 */
[----:B------:R1:W4:Y:S01]  /*0ea0*/  @P4 LDG.E.EL R2, desc[UR4][R46.64+-0x800] ;  /* 0xfff800042e024981 */ /* 0x000322000c2e1900 */
[----:B0-----:R-:W-:Y:S02]  /*0eb0*/  IMAD R15, R5, 0x200, R16 ;  /* 0x00000200050f7824 */ /* 0x001fe400078e0210 */
[----:B------:R-:W-:Y:S01]  /*0ec0*/  IMAD.WIDE R4, R17, 0x4, R44 ;  /* 0x0000000411047825 */ /* 0x000fe200078e022c */
[----:B------:R-:W-:Y:S01]  /*0ed0*/  HFMA2.MMA R17, -RZ, RZ, 0, 0 ;  /* 0x00000000ff117435 */ /* 0x000fe200000001ff */
[----:B------:R-:W4:Y:S02]  /*0ee0*/  @P3 LDG.E.EL R71, desc[UR4][R52.64] ;  /* 0x0000000434473981 */ /* 0x000f24000c2e1900 */
[----:B------:R-:W-:-:S02]  /*0ef0*/  IMAD.WIDE R54, R22, 0x4, R30 ;  /* 0x0000000416367825 */ /* 0x000fc400078e021e */
[----:B------:R0:W4:Y:S02]  /*0f00*/  @P3 LDG.E.EL R74, desc[UR4][R4.64] ;  /* 0x00000004044a3981 */ /* 0x000124000c2e1900 */
[----:B-1----:R-:W-:Y:S02]  /*0f10*/  IMAD.IADD R47, R10, 0x1, R15 ;  /* 0x000000010a2f7824 */ /* 0x002fe400078e020f */
[C---:B------:R-:W-:Y:S01]  /*0f20*/  IMAD.WIDE R14, R16.reuse, 0x4, R42 ;  /* 0x00000004100e7825 */ /* 0x040fe200078e022a */
[----:B------:R-:W4:Y:S03]  /*0f30*/  @P3 LDG.E.EL R66, desc[UR4][R54.64] ;  /* 0x0000000436423981 */ /* 0x000f26000c2e1900 */
[C---:B------:R-:W-:Y:S01]  /*0f40*/  IMAD.WIDE R26, R16.reuse, 0x4, R30 ;  /* 0x00000004101a7825 */ /* 0x040fe200078e021e */
[----:B------:R-:W4:Y:S03]  /*0f50*/  @P5 LDG.E.EL R63, desc[UR4][R14.64] ;  /* 0x000000040e3f5981 */ /* 0x000f26000c2e1900 */
[----:B------:R-:W-:Y:S01]  /*0f60*/  IMAD.WIDE R46, R47, 0x4, R44 ;  /* 0x000000042f2e7825 */ /* 0x000fe200078e022c */
[----:B------:R1:W4:Y:S03]  /*0f70*/  @P5 LDG.E.EL R17, desc[UR4][R26.64] ;  /* 0x000000041a115981 */ /* 0x000326000c2e1900 */
[----:B------:R-:W-:Y:S01]  /*0f80*/  IMAD.WIDE R48, R16, 0x4, R38 ;  /* 0x0000000410307825 */ /* 0x000fe200078e0226 */
[----:B------:R-:W4:Y:S04]  /*0f90*/  @P5 LDG.E.EL R68, desc[UR4][R46.64] ;  /* 0x000000042e445981 */ /* 0x000f28000c2e1900 */
[----:B------:R-:W4:Y:S01]  /*0fa0*/  @P5 LDG.E.EL R18, desc[UR4][R48.64] ;  /* 0x0000000430125981 */ /* 0x000f22000c2e1900 */
[----:B------:R-:W-:Y:S01]  /*0fb0*/  @!P6 FMUL R69, R69, 16777216 ;  /* 0x4b8000004545e820 */ /* 0x000fe20000400000 */
[----:B------:R-:W1:Y:S01]  /*0fc0*/  MUFU.RCP R67, R67 ;  /* 0x0000004300437308 */ /* 0x000e620000001000 */
[----:B------:R-:W-:Y:S01]  /*0fd0*/  FADD R62, R65, -R62 ;  /* 0x8000003e413e7221 */ /* 0x000fe20000000000 */
[----:B------:R1:W4:Y:S06]  /*0fe0*/  @P2 LDG.E.EL R70, desc[UR4][R12.64+-0x800] ;  /* 0xfff800040c462981 */ /* 0x00032c000c2e1900 */
[----:B------:R-:W1:Y:S01]  /*0ff0*/  MUFU.RCP R69, R69 ;  /* 0x0000004500457308 */ /* 0x000e620000001000 */
[----:B------:R-:W-:Y:S01]  /*1000*/  @!P6 FMUL R64, R64, 16777216 ;  /* 0x4b8000004040e820 */ /* 0x000fe20000400000 */
[----:B0-----:R-:W-:-:S02]  /*1010*/  VIADD R5, R3, 0x200 ;  /* 0x0000020003057836 */ /* 0x001fc40000000000 */
[----:B-1----:R-:W-:Y:S01]  /*1020*/  FMUL R67, R67, R58 ;  /* 0x0000003a43437220 */ /* 0x002fe20000400000 */
[----:B------:R-:W-:-:S03]  /*1030*/  CS2R R26, SRZ ;  /* 0x00000000001a7805 */ /* 0x000fc6000001ff00 */
[----:B------:R-:W-:Y:S01]  /*1040*/  FMUL R62, R67, R62 ;  /* 0x0000003e433e7220 */ /* 0x000fe20000400000 */
[----:B------:R-:W-:-:S03]  /*1050*/  FMUL R69, R69, R64 ;  /* 0x0000004045457220 */ /* 0x000fc60000400000 */
[----:B------:R-:W-:Y:S01]  /*1060*/  FFMA R21, R21, R62, R50 ;  /* 0x0000003e15157223 */ /* 0x000fe20000000032 */
[----:B------:R-:W-:Y:S01]  /*1070*/  IMAD.HI R4, R5, 0x43b3d5b, RZ ;  /* 0x043b3d5b05047827 */ /* 0x000fe200078e02ff */
[----:B------:R-:W-:Y:S01]  /*1080*/  ISETP.GE.AND P6, PT, R59, 0x200, PT ;  /* 0x000002003b00780c */ /* 0x000fe20003fc6270 */
[----:B------:R0:W4:Y:S02]  /*1090*/  @P4 LDG.E.EL R26, desc[UR4][R8.64+-0x800] ;  /* 0xfff80004081a4981 */ /* 0x000124000c2e1900 */
[----:B------:R-:W-:Y:S01]  /*10a0*/  IMAD.WIDE R12, R22, 0x4, R36 ;  /* 0x00000004160c7825 */ /* 0x000fe200078e0224 */
[----:B------:R-:W-:-:S03]  /*10b0*/  SHF.R.S32.HI R15, RZ, 0x1, R4 ;  /* 0x00000001ff0f7819 */ /* 0x000fc60000011404 */
[----:B------:R-:W-:Y:S01]  /*10c0*/  IMAD.MOV.U32 R67, RZ, RZ, RZ ;  /* 0x000000ffff437224 */ /* 0x000fe200078e00ff */
[----:B------:R-:W-:Y:S01]  /*10d0*/  LEA.HI R4, R4, R15, RZ, 0x1 ;  /* 0x0000000f04047211 */ /* 0x000fe200078f08ff */
[----:B------:R-:W-:Y:S02]  /*10e0*/  IMAD.MOV.U32 R62, RZ, RZ, RZ ;  /* 0x000000ffff3e7224 */ /* 0x000fe400078e00ff */
[----:B------:R-:W-:-:S04]  /*10f0*/  IMAD.WIDE R46, R22, 0x4, R34 ;  /* 0x00000004162e7825 */ /* 0x000fc800078e0222 */
[----:B------:R-:W-:Y:S01]  /*1100*/  IMAD.WIDE R48, R16, 0x4, R36 ;  /* 0x0000000410307825 */ /* 0x000fe200078e0224 */
[----:B------:R-:W4:Y:S04]  /*1110*/  @P2 LDG.E.EL R62, desc[UR4][R46.64+-0x800] ;  /* 0xfff800042e3e2981 */ /* 0x000f28000c2e1900 */
[----:B------:R-:W4:Y:S01]  /*1120*/  @P4 LDG.E.EL R27, desc[UR4][R48.64+-0x800] ;  /* 0xfff80004301b4981 */ /* 0x000f22000c2e1900 */
[----:B------:R-:W-:-:S04]  /*1130*/  VIADD R51, R3, 0x201 ;  /* 0x0000020103337836 */ /* 0x000fc80000000000 */
[----:B------:R-:W-:-:S05]  /*1140*/  IMAD.HI R10, R51, 0x43b3d5b, RZ ;  /* 0x043b3d5b330a7827 */ /* 0x000fca00078e02ff */
[----:B------:R-:W-:-:S04]  /*1150*/  SHF.R.S32.HI R53, RZ, 0x1, R10 ;  /* 0x00000001ff357819 */ /* 0x000fc8000001140a */
[----:B------:R-:W-:Y:S02]  /*1160*/  LEA.HI R10, R10, R53, RZ, 0x1 ;  /* 0x000000350a0a7211 */ /* 0x000fe400078f08ff */
[----:B------:R-:W-:Y:S02]  /*1170*/  P2R R6, PR, RZ, 0x2 ;  /* 0x00000002ff067803 */ /* 0x000fe40000000000 */
[----:B------:R-:W-:Y:S02]  /*1180*/  CS2R R76, SRZ ;  /* 0x00000000004c7805 */ /* 0x000fe4000001ff00 */
[----:B--2---:R-:W-:Y:S02]  /*1190*/  SEL R14, R60, RZ, P0 ;  /* 0x000000ff3c0e7207 */ /* 0x004fe40000000000 */
[----:B---3--:R-:W-:Y:S02]  /*11a0*/  SEL R61, R61, RZ, P0 ;  /* 0x000000ff3d3d7207 */ /* 0x008fe40000000000 */
[----:B-----5:R-:W-:-:S03]  /*11b0*/  SEL R23, R23, RZ, P3 ;  /* 0x000000ff17177207 */ /* 0x020fc60001800000 */
[----:B------:R-:W-:Y:S02]  /*11c0*/  FADD R14, R14, -R61 ;  /* 0x8000003d0e0e7221 */ /* 0x000fe40000000000 */
[----:B------:R-:W-:Y:S01]  /*11d0*/  FADD R75, R23, 9.9999997473787516356e-06 ;  /* 0x3727c5ac174b7421 */ /* 0x000fe20000000000 */
[----:B------:R-:W-:Y:S01]  /*11e0*/  SEL R19, R19, RZ, P0 ;  /* 0x000000ff13137207 */ /* 0x000fe20000000000 */
[----:B------:R-:W-:Y:S01]  /*11f0*/  FMUL R14, R69, R14 ;  /* 0x0000000e450e7220 */ /* 0x000fe20000400000 */
[----:B------:R-:W-:Y:S01]  /*1200*/  IMAD.MOV.U32 R69, RZ, RZ, RZ ;  /* 0x000000ffff457224 */ /* 0x000fe200078e00ff */
[----:B------:R-:W-:Y:S02]  /*1210*/  SEL R24, R24, RZ, P0 ;  /* 0x000000ff18187207 */ /* 0x000fe40000000000 */
[----:B------:R-:W1:Y:S01]  /*1220*/  MUFU.SQRT R75, R75 ;  /* 0x0000004b004b7308 */ /* 0x000e620000002000 */
[----:B------:R-:W-:Y:S02]  /*1230*/  FSETP.GEU.AND P0, PT, R21, RZ, PT ;  /* 0x000000ff1500720b */ /* 0x000fe40003f0e000 */
[----:B------:R2:W3:Y:S01]  /*1240*/  @P2 LDG.E.EL R69, desc[UR4][R12.64+-0x800] ;  /* 0xfff800040c452981 */ /* 0x0004e2000c2e1900 */
[----:B0-----:R-:W-:Y:S01]  /*1250*/  FFMA R8, R19, R14, R24 ;  /* 0x0000000e13087223 */ /* 0x001fe20000000018 */
[----:B------:R-:W-:-:S02]  /*1260*/  FSEL R21, R21, RZ, P0 ;  /* 0x000000ff15157208 */ /* 0x000fc40000000000 */
[----:B------:R-:W-:Y:S01]  /*1270*/  SEL R11, R11, RZ, P5 ;  /* 0x000000ff0b0b7207 */ /* 0x000fe20002800000 */
[--C-:B------:R-:W-:Y:S01]  /*1280*/  IMAD.WIDE R14, R22, 0x4, R28.reuse ;  /* 0x00000004160e7825 */ /* 0x100fe200078e021c */
[C---:B------:R-:W-:Y:S02]  /*1290*/  FSETP.GEU.AND P0, PT, R8.reuse, RZ, PT ;  /* 0x000000ff0800720b */ /* 0x040fe40003f0e000 */
[----:B------:R-:W-:Y:S01]  /*12a0*/  CS2R R60, SRZ ;  /* 0x00000000003c7805 */ /* 0x000fe2000001ff00 */
[----:B------:R-:W-:Y:S01]  /*12b0*/  FADD R73, R11, 9.9999997473787516356e-06 ;  /* 0x3727c5ac0b497421 */ /* 0x000fe20000000000 */
[----:B------:R-:W-:Y:S01]  /*12c0*/  @P6 FSEL R21, R8, RZ, P0 ;  /* 0x000000ff08156208 */ /* 0x000fe20000000000 */
[C---:B------:R-:W-:Y:S01]  /*12d0*/  IMAD.WIDE R8, R16.reuse, 0x4, R28 ;  /* 0x0000000410087825 */ /* 0x040fe200078e021c */
[----:B------:R0:W5:Y:S03]  /*12e0*/  @P2 LDG.E.EL R67, desc[UR4][R14.64+-0x800] ;  /* 0xfff800040e432981 */ /* 0x000166000c2e1900 */
[----:B--2---:R-:W-:Y:S01]  /*12f0*/  IMAD.WIDE R12, R16, 0x4, R34 ;  /* 0x00000004100c7825 */ /* 0x004fe200078e0222 */
[----:B------:R-:W2:Y:S01]  /*1300*/  MUFU.SQRT R73, R73 ;  /* 0x0000004900497308 */ /* 0x000ea20000002000 */
[----:B-1----:R-:W-:Y:S01]  /*1310*/  FSETP.GT.AND P6, PT, R75, 8.50705917302346158658e+37, PT ;  /* 0x7e8000004b00780b */ /* 0x002fe20003fc4000 */
[----:B------:R1:W5:Y:S04]  /*1320*/  @P4 LDG.E.EL R60, desc[UR4][R8.64+-0x800] ;  /* 0xfff80004083c4981 */ /* 0x000368000c2e1900 */
[----:B------:R0:W5:Y:S01]  /*1330*/  @P4 LDG.E.EL R61, desc[UR4][R12.64+-0x800] ;  /* 0xfff800040c3d4981 */ /* 0x000162000c2e1900 */
[----:B----4-:R-:W-:-:S02]  /*1340*/  SEL R0, R0, RZ, P2 ;  /* 0x000000ff00007207 */ /* 0x010fc40001000000 */
[----:B------:R-:W-:Y:S02]  /*1350*/  FSETP.GEU.AND P0, PT, R75, 1.175494350822287508e-38, PT ;  /* 0x008000004b00780b */ /* 0x000fe40003f0e000 */
[----:B------:R-:W-:Y:S01]  /*1360*/  SEL R64, R2, RZ, P4 ;  /* 0x000000ff02407207 */ /* 0x000fe20002000000 */
[----:B------:R-:W-:Y:S01]  /*1370*/  FADD R23, R0, 0.0010000000474974513054 ;  /* 0x3a83126f00177421 */ /* 0x000fe20000000000 */
[----:B------:R-:W-:Y:S01]  /*1380*/  FSEL R19, R7, 1, P6 ;  /* 0x3f80000007137808 */ /* 0x000fe20003000000 */
[----:B------:R-:W-:Y:S02]  /*1390*/  @P6 FMUL R75, R75, 0.25 ;  /* 0x3e8000004b4b6820 */ /* 0x000fe40000400000 */
[----:B------:R-:W-:Y:S01]  /*13a0*/  FADD R64, R64, 0.0010000000474974513054 ;  /* 0x3a83126f40407421 */ /* 0x000fe20000000000 */
[----:B--2---:R-:W-:Y:S01]  /*13b0*/  FSETP.GT.AND P6, PT, R73, 8.50705917302346158658e+37, PT ;  /* 0x7e8000004900780b */ /* 0x004fe20003fc4000 */
[----:B------:R-:W2:Y:S01]  /*13c0*/  MUFU.SQRT R23, R23 ;  /* 0x0000001700177308 */ /* 0x000ea20000002000 */
[----:B------:R-:W-:-:S04]  /*13d0*/  IMAD.HI R11, R4, 0x66666667, RZ ;  /* 0x66666667040b7827 */ /* 0x000fc800078e02ff */
[----:B------:R-:W-:-:S03]  /*13e0*/  @!P0 FMUL R75, R75, 16777216 ;  /* 0x4b8000004b4b8820 */ /* 0x000fc60000400000 */
[----:B------:R-:W4:Y:S01]  /*13f0*/  MUFU.SQRT R64, R64 ;  /* 0x0000004000407308 */ /* 0x000f220000002000 */
[----:B------:R-:W-:Y:S01]  /*1400*/  @!P0 FMUL R19, R19, 16777216 ;  /* 0x4b80000013138820 */ /* 0x000fe20000400000 */
[----:B------:R-:W-:Y:S01]  /*1410*/  FSETP.GEU.AND P0, PT, R73, 1.175494350822287508e-38, PT ;  /* 0x008000004900780b */ /* 0x000fe20003f0e000 */
[----:B------:R-:W-:-:S04]  /*1420*/  IMAD.HI R0, R10, 0x66666667, RZ ;  /* 0x666666670a007827 */ /* 0x000fc800078e02ff */
[----:B------:R-:W-:Y:S01]  /*1430*/  @P6 FMUL R73, R73, 0.25 ;  /* 0x3e80000049496820 */ /* 0x000fe20000400000 */
[----:B------:R-:W-:Y:S02]  /*1440*/  FSEL R65, R7, 1, P6 ;  /* 0x3f80000007417808 */ /* 0x000fe40003000000 */
[----:B0-----:R-:W-:Y:S01]  /*1450*/  SHF.R.U32.HI R14, RZ, 0x1f, R11 ;  /* 0x0000001fff0e7819 */ /* 0x001fe2000001160b */
[----:B------:R-:W-:Y:S01]  /*1460*/  IMAD.HI R24, R5, 0xd8a5df, RZ ;  /* 0x00d8a5df05187827 */ /* 0x000fe200078e02ff */
[----:B--2---:R-:W-:Y:S02]  /*1470*/  FSETP.GT.AND P6, PT, R23, 8.50705917302346158658e+37, PT ;  /* 0x7e8000001700780b */ /* 0x004fe40003fc4000 */
[----:B------:R-:W-:Y:S02]  /*1480*/  SEL R71, R71, RZ, P3 ;  /* 0x000000ff47477207 */ /* 0x000fe40001800000 */
[----:B------:R-:W-:Y:S02]  /*1490*/  SEL R66, R66, RZ, P3 ;  /* 0x000000ff42427207 */ /* 0x000fe40001800000 */
[----:B------:R-:W-:-:S02]  /*14a0*/  SEL R74, R74, RZ, P3 ;  /* 0x000000ff4a4a7207 */ /* 0x000fc40001800000 */
[----:B------:R-:W-:Y:S02]  /*14b0*/  SEL R25, R25, RZ, P3 ;  /* 0x000000ff19197207 */ /* 0x000fe40001800000 */
[----:B-1----:R-:W-:Y:S02]  /*14c0*/  SHF.R.U32.HI R9, RZ, 0x1f, R0 ;  /* 0x0000001fff097819 */ /* 0x002fe40000011600 */
[----:B------:R-:W-:Y:S02]  /*14d0*/  LEA.HI.SX32 R13, R11, R14, 0x18 ;  /* 0x0000000e0b0d7211 */ /* 0x000fe400078fc2ff */
[----:B------:R-:W-:Y:S02]  /*14e0*/  FSETP.GEU.AND P3, PT, R23, 1.175494350822287508e-38, PT ;  /* 0x008000001700780b */ /* 0x000fe40003f6e000 */
[----:B------:R-:W-:Y:S02]  /*14f0*/  SEL R63, R63, RZ, P5 ;  /* 0x000000ff3f3f7207 */ /* 0x000fe40002800000 */
[----:B------:R-:W-:-:S02]  /*1500*/  SEL R17, R17, RZ, P5 ;  /* 0x000000ff11117207 */ /* 0x000fc40002800000 */
[----:B------:R-:W-:Y:S02]  /*1510*/  SEL R68, R68, RZ, P5 ;  /* 0x000000ff44447207 */ /* 0x000fe40002800000 */
[----:B------:R-:W-:Y:S02]  /*1520*/  SEL R18, R18, RZ, P5 ;  /* 0x000000ff12127207 */ /* 0x000fe40002800000 */
[----:B----4-:R-:W-:Y:S02]  /*1530*/  FSETP.GT.AND P5, PT, R64, 8.50705917302346158658e+37, PT ;  /* 0x7e8000004000780b */ /* 0x010fe40003fa4000 */
[----:B------:R-:W-:Y:S01]  /*1540*/  SHF.R.U32.HI R15, RZ, 0x1f, R24 ;  /* 0x0000001fff0f7819 */ /* 0x000fe20000011618 */
[----:B------:R-:W-:Y:S01]  /*1550*/  @!P0 FMUL R73, R73, 16777216 ;  /* 0x4b80000049498820 */ /* 0x000fe20000400000 */
[----:B------:R-:W-:Y:S01]  /*1560*/  LEA.HI.SX32 R11, R0, R9, 0x18 ;  /* 0x00000009000b7211 */ /* 0x000fe200078fc2ff */
[----:B------:R-:W-:Y:S01]  /*1570*/  @!P0 FMUL R65, R65, 16777216 ;  /* 0x4b80000041418820 */ /* 0x000fe20000400000 */
[----:B------:R-:W-:Y:S01]  /*1580*/  IMAD R0, R13, -0x280, R4 ;  /* 0xfffffd800d007824 */ /* 0x000fe200078e0204 */
[----:B------:R-:W-:-:S02]  /*1590*/  FSETP.GEU.AND P0, PT, R64, 1.175494350822287508e-38, PT ;  /* 0x008000004000780b */ /* 0x000fc40003f0e000 */
[----:B------:R-:W-:Y:S01]  /*15a0*/  LEA.HI.SX32 R2, R24, R15, 0x18 ;  /* 0x0000000f18027211 */ /* 0x000fe200078fc2ff */
[----:B------:R-:W-:Y:S01]  /*15b0*/  IMAD R8, R10, -0x79, R51 ;  /* 0xffffff870a087824 */ /* 0x000fe200078e0233 */
[----:B------:R-:W-:Y:S01]  /*15c0*/  FSEL R72, R7, 1, P6 ;  /* 0x3f80000007487808 */ /* 0x000fe20003000000 */
[----:B------:R-:W-:Y:S01]  /*15d0*/  @P6 FMUL R23, R23, 0.25 ;  /* 0x3e80000017176820 */ /* 0x000fe20000400000 */
[----:B------:R-:W-:Y:S01]  /*15e0*/  ISETP.GE.AND P1, PT, R0, 0x200, PT ;  /* 0x000002000000780c */ /* 0x000fe20003f26270 */
[----:B------:R-:W-:Y:S02]  /*15f0*/  IMAD R10, R11, -0x280, R10 ;  /* 0xfffffd800b0a7824 */ /* 0x000fe400078e020a */
[----:B------:R-:W-:Y:S02]  /*1600*/  IMAD R4, R4, -0x79, R5 ;  /* 0xffffff8704047824 */ /* 0x000fe400078e0205 */
[----:B------:R-:W-:Y:S02]  /*1610*/  IMAD R9, R2, 0xf200, RZ ;  /* 0x0000f20002097824 */ /* 0x000fe400078e02ff */
[----:B------:R-:W-:Y:S01]  /*1620*/  @!P3 FMUL R23, R23, 16777216 ;  /* 0x4b8000001717b820 */ /* 0x000fe20000400000 */
[----:B------:R-:W-:Y:S01]  /*1630*/  @!P3 FMUL R72, R72, 16777216 ;  /* 0x4b8000004848b820 */ /* 0x000fe20000400000 */
[----:B------:R-:W-:Y:S01]  /*1640*/  FSEL R24, R7, 1, P5 ;  /* 0x3f80000007187808 */ /* 0x000fe20002800000 */
[----:B------:R-:W-:Y:S01]  /*1650*/  @P5 FMUL R64, R64, 0.25 ;  /* 0x3e80000040405820 */ /* 0x000fe20000400000 */
[C---:B------:R-:W-:Y:S01]  /*1660*/  ISETP.LT.AND P3, PT, R5.reuse, 0x4ba00, !P1 ;  /* 0x0004ba000500780c */ /* 0x040fe20004f61270 */
[----:B------:R-:W-:Y:S01]  /*1670*/  IMAD R13, R4, 0x200, R9 ;  /* 0x00000200040d7824 */ /* 0x000fe200078e0209 */
[----:B------:R-:W-:Y:S01]  /*1680*/  ISETP.GE.AND P1, PT, R10, 0x200, PT ;  /* 0x000002000a00780c */ /* 0x000fe20003f26270 */
[----:B------:R-:W-:Y:S01]  /*1690*/  @!P0 FMUL R64, R64, 16777216 ;  /* 0x4b80000040408820 */ /* 0x000fe20000400000 */
[----:B------:R-:W-:Y:S01]  /*16a0*/  @!P0 FMUL R24, R24, 16777216 ;  /* 0x4b80000018188820 */ /* 0x000fe20000400000 */
[----:B------:R-:W-:Y:S01]  /*16b0*/  IMAD.IADD R55, R0, 0x1, R13 ;  /* 0x0000000100377824 */ /* 0x000fe200078e020d */
[----:B------:R-:W-:Y:S01]  /*16c0*/  ISETP.LT.AND P0, PT, R5, 0x4ba00, !P1 ;  /* 0x0004ba000500780c */ /* 0x000fe20004f01270 */
[----:B------:R-:W-:Y:S01]  /*16d0*/  IMAD R13, R8, 0x200, R9 ;  /* 0x00000200080d7824 */ /* 0x000fe200078e0209 */
[----:B------:R-:W-:-:S03]  /*16e0*/  CS2R R14, SRZ ;  /* 0x00000000000e7805 */ /* 0x000fc6000001ff00 */
[C---:B------:R-:W-:Y:S01]  /*16f0*/  IMAD.IADD R47, R10.reuse, 0x1, R13 ;  /* 0x000000010a2f7824 */ /* 0x040fe200078e020d */
[----:B------:R-:W-:Y:S01]  /*1700*/  CS2R R12, SRZ ;  /* 0x00000000000c7805 */ /* 0x000fe2000001ff00 */
[----:B------:R-:W-:Y:S02]  /*1710*/  IMAD.MOV.U32 R11, RZ, RZ, RZ ;  /* 0x000000ffff0b7224 */ /* 0x000fe400078e00ff */
[----:B------:R-:W-:-:S04]  /*1720*/  IMAD.WIDE R50, R10, 0x4, R32 ;  /* 0x000000040a327825 */ /* 0x000fc800078e0220 */
[C---:B------:R-:W-:Y:S01]  /*1730*/  IMAD.WIDE R52, R0.reuse, 0x4, R42 ;  /* 0x0000000400347825 */ /* 0x040fe200078e022a */
[----:B------:R0:W2:Y:S03]  /*1740*/  @P0 LDG.E.EL R14, desc[UR4][R50.64] ;  /* 0x00000004320e0981 */ /* 0x0000a6000c2e1900 */
[--C-:B------:R-:W-:Y:S01]  /*1750*/  IMAD.WIDE R54, R55, 0x4, R44.reuse ;  /* 0x0000000437367825 */ /* 0x100fe200078e022c */
[----:B------:R1:W4:Y:S03]  /*1760*/  @P3 LDG.E.EL R15, desc[UR4][R52.64] ;  /* 0x00000004340f3981 */ /* 0x000326000c2e1900 */
[----:B------:R-:W-:Y:S01]  /*1770*/  IMAD.WIDE R46, R47, 0x4, R44 ;  /* 0x000000042f2e7825 */ /* 0x000fe200078e022c */
[----:B------:R1:W4:Y:S03]  /*1780*/  @P3 LDG.E.EL R11, desc[UR4][R54.64] ;  /* 0x00000004360b3981 */ /* 0x000326000c2e1900 */
[----:B------:R-:W-:Y:S01]  /*1790*/  IMAD.WIDE R48, R0, 0x4, R32 ;  /* 0x0000000400307825 */ /* 0x000fe200078e0220 */
[----:B------:R1:W4:Y:S01]  /*17a0*/  @P0 LDG.E.EL R12, desc[UR4][R46.64] ;  /* 0x000000042e0c0981 */ /* 0x000322000c2e1900 */
[----:B0-----:R-:W-:-:S02]  /*17b0*/  CS2R R50, SRZ ;  /* 0x0000000000327805 */ /* 0x001fc4000001ff00 */
[----:B-1----:R-:W-:Y:S01]  /*17c0*/  IMAD.MOV.U32 R52, RZ, RZ, RZ ;  /* 0x000000ffff347224 */ /* 0x002fe200078e00ff */
[----:B------:R0:W4:Y:S01]  /*17d0*/  @P3 LDG.E.EL R13, desc[UR4][R48.64] ;  /* 0x00000004300d3981 */ /* 0x000122000c2e1900 */
[----:B------:R-:W-:-:S04]  /*17e0*/  IMAD.WIDE R54, R10, 0x4, R42 ;  /* 0x000000040a367825 */ /* 0x000fc800078e022a */
[C---:B------:R-:W-:Y:S01]  /*17f0*/  IMAD.WIDE R46, R10.reuse, 0x4, R38 ;  /* 0x000000040a2e7825 */ /* 0x040fe200078e0226 */
[----:B------:R-:W4:Y:S03]  /*1800*/  @P0 LDG.E.EL R76, desc[UR4][R54.64] ;  /* 0x00000004364c0981 */ /* 0x000f26000c2e1900 */
[--C-:B0-----:R-:W-:Y:S01]  /*1810*/  IMAD.WIDE R48, R10, 0x4, R30.reuse ;  /* 0x000000040a307825 */ /* 0x101fe200078e021e */
[----:B------:R-:W4:Y:S04]  /*1820*/  @P0 LDG.E.EL R51, desc[UR4][R46.64] ;  /* 0x000000042e330981 */ /* 0x000f28000c2e1900 */
[----:B------:R0:W4:Y:S01]  /*1830*/  @P0 LDG.E.EL R52, desc[UR4][R48.64] ;  /* 0x0000000430340981 */ /* 0x000122000c2e1900 */
[----:B------:R-:W0:Y:S08]  /*1840*/  MUFU.RCP R75, R75 ;  /* 0x0000004b004b7308 */ /* 0x000e300000001000 */
[----:B------:R-:W1:Y:S01]  /*1850*/  MUFU.RCP R23, R23 ;  /* 0x0000001700177308 */ /* 0x000e620000001000 */
[----:B------:R-:W-:Y:S01]  /*1860*/  IMAD.WIDE R56, R0, 0x4, R30 ;  /* 0x0000000400387825 */ /* 0x000fe200078e021e */
[----:B------:R-:W-:-:S03]  /*1870*/  SEL R70, R70, RZ, P2 ;  /* 0x000000ff46467207 */ /* 0x000fc60001000000 */
[----:B------:R-:W-:Y:S01]  /*1880*/  FADD R71, R74, -R71 ;  /* 0x800000474a477221 */ /* 0x000fe20000000000 */
[----:B------:R-:W-:Y:S01]  /*1890*/  VIADD R53, R3, 0x202 ;  /* 0x0000020203357836 */ /* 0x000fe20000000000 */
[----:B------:R1:W4:Y:S01]  /*18a0*/  @P3 LDG.E.EL R50, desc[UR4][R56.64] ;  /* 0x0000000438323981 */ /* 0x000322000c2e1900 */
[----:B0-----:R-:W-:Y:S02]  /*18b0*/  FMUL R48, R75, R19 ;  /* 0x000000134b307220 */ /* 0x001fe40000400000 */
[----:B------:R-:W0:Y:S01]  /*18c0*/  MUFU.RCP R19, R64 ;  /* 0x0000004000137308 */ /* 0x000e220000001000 */
[----:B------:R-:W-:-:S04]  /*18d0*/  IMAD.HI R54, R53, 0x43b3d5b, RZ ;  /* 0x043b3d5b35367827 */ /* 0x000fc800078e02ff */
[----:B------:R-:W-:Y:S01]  /*18e0*/  FMUL R71, R48, R71 ;  /* 0x0000004730477220 */ /* 0x000fe20000400000 */
[----:B------:R-:W-:Y:S01]  /*18f0*/  SEL R62, R62, RZ, P2 ;  /* 0x000000ff3e3e7207 */ /* 0x000fe20001000000 */
[----:B-1----:R-:W-:Y:S01]  /*1900*/  FMUL R47, R23, R72 ;  /* 0x00000048172f7220 */ /* 0x002fe20000400000 */
[----:B------:R-:W1:Y:S01]  /*1910*/  MUFU.RCP R56, R73 ;  /* 0x0000004900387308 */ /* 0x000e620000001000 */
[----:B------:R-:W-:Y:S01]  /*1920*/  FFMA R25, R66, R71, R25 ;  /* 0x0000004742197223 */ /* 0x000fe20000000019 */
[----:B------:R-:W-:Y:S02]  /*1930*/  SHF.R.S32.HI R55, RZ, 0x1, R54 ;  /* 0x00000001ff377819 */ /* 0x000fe40000011436 */
[----:B------:R-:W-:Y:S02]  /*1940*/  SEL R23, R26, RZ, P4 ;  /* 0x000000ff1a177207 */ /* 0x000fe40002000000 */
[----:B------:R-:W-:Y:S01]  /*1950*/  LEA.HI R54, R54, R55, RZ, 0x1 ;  /* 0x0000003736367211 */ /* 0x000fe200078f08ff */
[----:B0-----:R-:W-:Y:S01]  /*1960*/  FMUL R24, R19, R24 ;  /* 0x0000001813187220 */ /* 0x001fe20000400000 */
[----:B------:R-:W-:-:S03]  /*1970*/  FADD R63, R68, -R63 ;  /* 0x8000003f443f7221 */ /* 0x000fc60000000000 */
[----:B------:R-:W-:-:S04]  /*1980*/  IMAD.HI R19, R54, 0x66666667, RZ ;  /* 0x6666666736137827 */ /* 0x000fc800078e02ff */
[----:B-1----:R-:W-:-:S04]  /*1990*/  FMUL R56, R56, R65 ;  /* 0x0000004138387220 */ /* 0x002fc80000400000 */
[----:B------:R-:W-:-:S04]  /*19a0*/  FMUL R63, R56, R63 ;  /* 0x0000003f383f7220 */ /* 0x000fc80000400000 */
[----:B------:R-:W-:Y:S01]  /*19b0*/  FFMA R17, R17, R63, R18 ;  /* 0x0000003f11117223 */ /* 0x000fe20000000012 */
[----:B------:R-:W-:Y:S02]  /*19c0*/  VIADD R18, R3, 0x203 ;  /* 0x0000020303127836 */ /* 0x000fe40000000000 */
[----:B------:R-:W-:Y:S01]  /*19d0*/  IMAD.WIDE R58, R0, 0x4, R38 ;  /* 0x00000004003a7825 */ /* 0x000fe200078e0226 */
[----:B------:R-:W-:-:S04]  /*19e0*/  CS2R R56, SRZ ;  /* 0x0000000000387805 */ /* 0x000fc8000001ff00 */
[----:B------:R0:W4:Y:S01]  /*19f0*/  @P3 LDG.E.EL R77, desc[UR4][R58.64] ;  /* 0x000000043a4d3981 */ /* 0x000122000c2e1900 */
[----:B---3--:R-:W-:-:S05]  /*1a00*/  SEL R69, R69, RZ, P2 ;  /* 0x000000ff45457207 */ /* 0x008fca0001000000 */
[----:B------:R-:W-:-:S04]  /*1a10*/  FADD R46, R70, -R69 ;  /* 0x80000045462e7221 */ /* 0x000fc80000000000 */
[----:B------:R-:W-:Y:S01]  /*1a20*/  FMUL R46, R47, R46 ;  /* 0x0000002e2f2e7220 */ /* 0x000fe20000400000 */
[----:B-----5:R-:W-:Y:S02]  /*1a30*/  SEL R67, R67, RZ, P2 ;  /* 0x000000ff43437207 */ /* 0x020fe40001000000 */
[----:B------:R-:W-:Y:S02]  /*1a40*/  ISETP.GE.AND P2, PT, R22, 0x200, PT ;  /* 0x000002001600780c */ /* 0x000fe40003f46270 */
[----:B------:R-:W-:Y:S01]  /*1a50*/  SEL R22, R27, RZ, P4 ;  /* 0x000000ff1b167207 */ /* 0x000fe20002000000 */
[----:B------:R-:W-:Y:S01]  /*1a60*/  FFMA R46, R67, R46, R62 ;  /* 0x0000002e432e7223 */ /* 0x000fe2000000003e */
[----:B------:R-:W-:Y:S02]  /*1a70*/  SEL R60, R60, RZ, P4 ;  /* 0x000000ff3c3c7207 */ /* 0x000fe40002000000 */
[----:B------:R-:W-:Y:S02]  /*1a80*/  SEL R61, R61, RZ, P4 ;  /* 0x000000ff3d3d7207 */ /* 0x000fe40002000000 */
[----:B------:R-:W-:Y:S01]  /*1a90*/  FSETP.GEU.AND P4, PT, R25, RZ, PT ;  /* 0x000000ff1900720b */ /* 0x000fe20003f8e000 */
[----:B------:R-:W-:-:S03]  /*1aa0*/  FADD R23, R23, -R22 ;  /* 0x8000001617177221 */ /* 0x000fc60000000000 */
[----:B------:R-:W-:Y:S02]  /*1ab0*/  FSEL R22, R25, RZ, P4 ;  /* 0x000000ff19167208 */ /* 0x000fe40002000000 */
[----:B------:R-:W-:-:S04]  /*1ac0*/  FSETP.GEU.AND P4, PT, R46, RZ, PT ;  /* 0x000000ff2e00720b */ /* 0x000fc80003f8e000 */
[----:B------:R-:W-:Y:S02]  /*1ad0*/  @P2 FSEL R22, R46, RZ, P4 ;  /* 0x000000ff2e162208 */ /* 0x000fe40002000000 */
[----:B------:R-:W-:Y:S02]  /*1ae0*/  ISETP.GE.AND P2, PT, R16, 0x200, PT ;  /* 0x000002001000780c */ /* 0x000fe40003f46270 */
[----:B------:R-:W-:Y:S01]  /*1af0*/  SHF.R.U32.HI R16, RZ, 0x1f, R19 ;  /* 0x0000001fff107819 */ /* 0x000fe20000011613 */
[----:B------:R-:W-:-:S03]  /*1b00*/  FMUL R23, R24, R23 ;  /* 0x0000001718177220 */ /* 0x000fc60000400000 */
[----:B------:R-:W-:Y:S01]  /*1b10*/  LEA.HI.SX32 R19, R19, R16, 0x18 ;  /* 0x0000001013137211 */ /* 0x000fe200078fc2ff */
[----:B------:R-:W-:Y:S01]  /*1b20*/  FFMA R25, R60, R23, R61 ;  /* 0x000000173c197223 */ /* 0x000fe2000000003d */
[----:B------:R-:W-:Y:S01]  /*1b30*/  FSETP.GEU.AND P4, PT, R17, RZ, PT ;  /* 0x000000ff1100720b */ /* 0x000fe20003f8e000 */
[----:B------:R-:W-:-:S04]  /*1b40*/  IMAD.HI R16, R18, 0x43b3d5b, RZ ;  /* 0x043b3d5b12107827 */ /* 0x000fc800078e02ff */
[----:B------:R-:W-:Y:S01]  /*1b50*/  IMAD R19, R19, -0x280, R54 ;  /* 0xfffffd8013137824 */ /* 0x000fe200078e0236 */
[----:B------:R-:W-:Y:S01]  /*1b60*/  FSEL R23, R17, RZ, P4 ;  /* 0x000000ff11177208 */ /* 0x000fe20002000000 */
[----:B------:R-:W-:Y:S01]  /*1b70*/  IMAD R24, R54, -0x79, R53 ;  /* 0xffffff8736187824 */ /* 0x000fe200078e0235 */
[----:B------:R-:W-:Y:S02]  /*1b80*/  FSETP.GEU.AND P4, PT, R25, RZ, PT ;  /* 0x000000ff1900720b */ /* 0x000fe40003f8e000 */
[----:B------:R-:W-:Y:S02]  /*1b90*/  SHF.R.S32.HI R17, RZ, 0x1, R16 ;  /* 0x00000001ff117819 */ /* 0x000fe40000011410 */
[----:B------:R-:W-:Y:S01]  /*1ba0*/  ISETP.GE.AND P1, PT, R19, 0x200, PT ;  /* 0x000002001300780c */ /* 0x000fe20003f26270 */
[----:B------:R-:W-:Y:S01]  /*1bb0*/  IMAD R26, R24, 0x200, R9 ;  /* 0x00000200181a7824 */ /* 0x000fe200078e0209 */
[----:B------:R-:W-:Y:S02]  /*1bc0*/  @P2 FSEL R23, R25, RZ, P4 ;  /* 0x000000ff19172208 */ /* 0x000fe40002000000 */
[----:B------:R-:W-:-:S02]  /*1bd0*/  LEA.HI R17, R16, R17, RZ, 0x1 ;  /* 0x0000001110117211 */ /* 0x000fc400078f08ff */
[----:B------:R-:W-:Y:S01]  /*1be0*/  ISETP.LT.AND P2, PT, R5, 0x4ba00, !P1 ;  /* 0x0004ba000500780c */ /* 0x000fe20004f41270 */
[----:B------:R-:W-:Y:S02]  /*1bf0*/  IMAD.IADD R27, R19, 0x1, R26 ;  /* 0x00000001131b7824 */ /* 0x000fe400078e021a */
[----:B------:R-:W-:Y:S01]  /*1c00*/  IMAD.HI R16, R17, 0x66666667, RZ ;  /* 0x6666666711107827 */ /* 0x000fe200078e02ff */
[----:B------:R-:W-:-:S03]  /*1c10*/  CS2R R54, SRZ ;  /* 0x0000000000367805 */ /* 0x000fc6000001ff00 */
[----:B------:R-:W-:Y:S01]  /*1c20*/  IMAD.WIDE R26, R27, 0x4, R44 ;  /* 0x000000041b1a7825 */ /* 0x000fe200078e022c */
[----:B------:R-:W-:-:S03]  /*1c30*/  SHF.R.U32.HI R47, RZ, 0x1f, R16 ;  /* 0x0000001fff2f7819 */ /* 0x000fc60000011610 */
[----:B------:R-:W-:Y:S01]  /*1c40*/  IMAD.MOV.U32 R25, RZ, RZ, RZ ;  /* 0x000000ffff197224 */ /* 0x000fe200078e00ff */
[----:B------:R-:W-:Y:S01]  /*1c50*/  LEA.HI.SX32 R16, R16, R47, 0x18 ;  /* 0x0000002f10107211 */ /* 0x000fe200078fc2ff */
[----:B------:R1:W3:Y:S01]  /*1c60*/  @P2 LDG.E.EL R55, desc[UR4][R26.64] ;  /* 0x000000041a372981 */ /* 0x0002e2000c2e1900 */
[----:B------:R-:W-:Y:S02]  /*1c70*/  IMAD.MOV.U32 R53, RZ, RZ, RZ ;  /* 0x000000ffff357224 */ /* 0x000fe400078e00ff */
[----:B0-----:R-:W-:-:S04]  /*1c80*/  IMAD.WIDE R58, R19, 0x4, R32 ;  /* 0x00000004133a7825 */ /* 0x001fc800078e0220 */
[C---:B------:R-:W-:Y:S01]  /*1c90*/  IMAD.WIDE R48, R19.reuse, 0x4, R42 ;  /* 0x0000000413307825 */ /* 0x040fe200078e022a */
[----:B------:R0:W5:Y:S03]  /*1ca0*/  @P2 LDG.E.EL R25, desc[UR4][R58.64] ;  /* 0x000000043a192981 */ /* 0x000166000c2e1900 */
[C---:B-1----:R-:W-:Y:S01]  /*1cb0*/  IMAD.WIDE R26, R19.reuse, 0x4, R30 ;  /* 0x00000004131a7825 */ /* 0x042fe200078e021e */
[----:B------:R1:W5:Y:S03]  /*1cc0*/  @P2 LDG.E.EL R54, desc[UR4][R48.64] ;  /* 0x0000000430362981 */ /* 0x000366000c2e1900 */
[----:B------:R-:W-:Y:S01]  /*1cd0*/  IMAD.WIDE R46, R19, 0x4, R38 ;  /* 0x00000004132e7825 */ /* 0x000fe200078e0226 */
[----:B------:R-:W5:Y:S04]  /*1ce0*/  @P2 LDG.E.EL R53, desc[UR4][R26.64] ;  /* 0x000000041a352981 */ /* 0x000f68000c2e1900 */
[----:B------:R1:W5:Y:S01]  /*1cf0*/  @P2 LDG.E.EL R56, desc[UR4][R46.64] ;  /* 0x000000042e382981 */ /* 0x000362000c2e1900 */
[----:B------:R-:W-:-:S02]  /*1d00*/  IMAD R18, R17, -0x79, R18 ;  /* 0xffffff8711127824 */ /* 0x000fc400078e0212 */
[----:B------:R-:W-:-:S03]  /*1d10*/  IMAD R17, R16, -0x280, R17 ;  /* 0xfffffd8010117824 */ /* 0x000fc600078e0211 */
[----:B0-----:R-:W-:Y:S02]  /*1d20*/  LEA R58, R18, R9, 0x9 ;  /* 0x00000009123a7211 */ /* 0x001fe400078e48ff */
[C---:B------:R-:W-:Y:S02]  /*1d30*/  ISETP.GE.AND P1, PT, R17.reuse, 0x200, PT ;  /* 0x000002001100780c */ /* 0x040fe40003f26270 */
[----:B-1----:R-:W-:Y:S02]  /*1d40*/  CS2R R48, SRZ ;  /* 0x0000000000307805 */ /* 0x002fe4000001ff00 */
[----:B------:R-:W-:Y:S01]  /*1d50*/  CS2R R46, SRZ ;  /* 0x00000000002e7805 */ /* 0x000fe2000001ff00 */
[----:B------:R-:W-:Y:S01]  /*1d60*/  IMAD.WIDE R32, R17, 0x4, R32 ;  /* 0x0000000411207825 */ /* 0x000fe200078e0220 */
[----:B--2---:R-:W-:Y:S02]  /*1d70*/  SEL R14, R14, RZ, P0 ;  /* 0x000000ff0e0e7207 */ /* 0x004fe40000000000 */
[----:B----4-:R-:W-:Y:S01]  /*1d80*/  SEL R16, R15, RZ, P3 ;  /* 0x000000ff0f107207 */ /* 0x010fe20001800000 */
[----:B------:R-:W-:Y:S01]  /*1d90*/  IMAD.IADD R15, R17, 0x1, R58 ;  /* 0x00000001110f7824 */ /* 0x000fe200078e023a */
[----:B------:R-:W-:-:S03]  /*1da0*/  SEL R12, R12, RZ, P0 ;  /* 0x000000ff0c0c7207 */ /* 0x000fc60000000000 */
[----:B------:R-:W-:Y:S01]  /*1db0*/  IMAD.WIDE R44, R15, 0x4, R44 ;  /* 0x000000040f2c7825 */ /* 0x000fe200078e022c */
[----:B------:R-:W-:Y:S02]  /*1dc0*/  SEL R9, R76, RZ, P0 ;  /* 0x000000ff4c097207 */ /* 0x000fe40000000000 */
[----:B------:R-:W-:Y:S02]  /*1dd0*/  SEL R51, R51, RZ, P0 ;  /* 0x000000ff33337207 */ /* 0x000fe40000000000 */
[----:B------:R-:W-:Y:S02]  /*1de0*/  SEL R52, R52, RZ, P0 ;  /* 0x000000ff34347207 */ /* 0x000fe40000000000 */
[----:B------:R-:W-:Y:S01]  /*1df0*/  ISETP.LT.AND P0, PT, R5, 0x4ba00, !P1 ;  /* 0x0004ba000500780c */ /* 0x000fe20004f01270 */
[----:B------:R-:W-:-:S04]  /*1e00*/  IMAD.WIDE R26, R17, 0x4, R42 ;  /* 0x00000004111a7825 */ /* 0x000fc800078e022a */
[----:B------:R-:W-:-:S04]  /*1e10*/  IMAD.WIDE R30, R17, 0x4, R30 ;  /* 0x00000004111e7825 */ /* 0x000fc800078e021e */
[----:B------:R-:W-:-:S04]  /*1e20*/  IMAD.WIDE R38, R17, 0x4, R38 ;  /* 0x0000000411267825 */ /* 0x000fc800078e0226 */
[----:B------:R0:W2:Y:S04]  /*1e30*/  @P0 LDG.E.EL R47, desc[UR4][R44.64] ;  /* 0x000000042c2f0981 */ /* 0x0000a8000c2e1900 */
[----:B------:R1:W4:Y:S04]  /*1e40*/  @P0 LDG.E.EL R46, desc[UR4][R32.64] ;  /* 0x00000004202e0981 */ /* 0x000328000c2e1900 */
[----:B------:R-:W4:Y:S04]  /*1e50*/  @P0 LDG.E.EL R57, desc[UR4][R26.64] ;  /* 0x000000041a390981 */ /* 0x000f28000c2e1900 */
[----:B------:R-:W4:Y:S04]  /*1e60*/  @P0 LDG.E.EL R49, desc[UR4][R30.64] ;  /* 0x000000041e310981 */ /* 0x000f28000c2e1900 */
[----:B------:R1:W4:Y:S01]  /*1e70*/  @P0 LDG.E.EL R48, desc[UR4][R38.64] ;  /* 0x0000000426300981 */ /* 0x000322000c2e1900 */
[----:B0-----:R-:W-:-:S04]  /*1e80*/  IMAD R45, R2, 0x3c80, RZ ;  /* 0x00003c80022d7824 */ /* 0x001fc800078e02ff */
[----:B-1----:R-:W-:-:S05]  /*1e90*/  IMAD R33, R4, 0x80, R45 ;  /* 0x0000008004217824 */ /* 0x002fca00078e022d */
[----:B------:R-:W-:Y:S01]  /*1ea0*/  SHF.R.S32.HI R59, RZ, 0x1f, R33 ;  /* 0x0000001fff3b7819 */ /* 0x000fe20000011421 */
[--C-:B------:R-:W-:Y:S02]  /*1eb0*/  IMAD R24, R24, 0x80, R45.reuse ;  /* 0x0000008018187824 */ /* 0x100fe400078e022d */
[----:B------:R-:W-:Y:S02]  /*1ec0*/  IMAD R18, R18, 0x80, R45 ;  /* 0x0000008012127824 */ /* 0x000fe400078e022d */
[----:B------:R-:W-:Y:S01]  /*1ed0*/  IMAD.WIDE R38, R0, 0x4, R36 ;  /* 0x0000000400267825 */ /* 0x000fe200078e0224 */
[----:B---3--:R-:W-:Y:S02]  /*1ee0*/  SEL R2, R55, RZ, P2 ;  /* 0x000000ff37027207 */ /* 0x008fe40001000000 */
[----:B-----5:R-:W-:Y:S02]  /*1ef0*/  SEL R44, R25, RZ, P2 ;  /* 0x000000ff192c7207 */ /* 0x020fe40001000000 */
[----:B------:R-:W-:-:S02]  /*1f00*/  SEL R15, R54, RZ, P2 ;  /* 0x000000ff360f7207 */ /* 0x000fc40001000000 */
[----:B------:R-:W-:Y:S02]  /*1f10*/  SEL R43, R53, RZ, P2 ;  /* 0x000000ff352b7207 */ /* 0x000fe40001000000 */
[----:B------:R-:W-:Y:S02]  /*1f20*/  SEL R42, R56, RZ, P2 ;  /* 0x000000ff382a7207 */ /* 0x000fe40001000000 */
[----:B------:R-:W-:Y:S01]  /*1f30*/  IADD3 R33, P2, R0, R33, RZ ;  /* 0x0000002100217210 */ /* 0x000fe20007f5e0ff */
[----:B------:R-:W-:-:S03]  /*1f40*/  IMAD R25, R8, 0x80, R45 ;  /* 0x0000008008197824 */ /* 0x000fc600078e022d */
[----:B------:R-:W-:Y:S02]  /*1f50*/  LEA.HI.X.SX32 R4, R0, R59, 0x1, P2 ;  /* 0x0000003b00047211 */ /* 0x000fe400010f0eff */
[C---:B------:R-:W-:Y:S02]  /*1f60*/  LEA R26, P2, R33.reuse, UR6, 0x2 ;  /* 0x00000006211a7c11 */ /* 0x040fe4000f8410ff */
[----:B------:R-:W-:Y:S02]  /*1f70*/  SHF.R.S32.HI R31, RZ, 0x1f, R25 ;  /* 0x0000001fff1f7819 */ /* 0x000fe40000011419 */
[----:B------:R-:W-:Y:S02]  /*1f80*/  LEA.HI.X R27, R33, UR7, R4, 0x2, P2 ;  /* 0x00000007211b7c11 */ /* 0x000fe400090f1404 */
[----:B------:R-:W-:-:S04]  /*1f90*/  IADD3 R25, P2, R10, R25, RZ ;  /* 0x000000190a197210 */ /* 0x000fc80007f5e0ff */
[----:B------:R-:W-:Y:S02]  /*1fa0*/  LEA.HI.X.SX32 R4, R10, R31, 0x1, P2 ;  /* 0x0000001f0a047211 */ /* 0x000fe400010f0eff */
[----:B------:R-:W-:-:S04]  /*1fb0*/  LEA R30, P2, R25, UR6, 0x2 ;  /* 0x00000006191e7c11 */ /* 0x000fc8000f8410ff */
[----:B------:R-:W-:Y:S02]  /*1fc0*/  LEA.HI.X R31, R25, UR7, R4, 0x2, P2 ;  /* 0x00000007191f7c11 */ /* 0x000fe400090f1404 */
[----:B------:R-:W-:Y:S02]  /*1fd0*/  SHF.R.S32.HI R4, RZ, 0x1f, R24 ;  /* 0x0000001fff047819 */ /* 0x000fe40000011418 */
[----:B------:R-:W-:-:S04]  /*1fe0*/  IADD3 R8, P2, R19, R24, RZ ;  /* 0x0000001813087210 */ /* 0x000fc80007f5e0ff */
[----:B------:R-:W-:Y:S02]  /*1ff0*/  LEA.HI.X.SX32 R25, R19, R4, 0x1, P2 ;  /* 0x0000000413197211 */ /* 0x000fe400010f0eff */
[C---:B------:R-:W-:Y:S02]  /*2000*/  LEA R24, P2, R8.reuse, UR6, 0x2 ;  /* 0x0000000608187c11 */ /* 0x040fe4000f8410ff */
[----:B------:R-:W-:Y:S02]  /*2010*/  SHF.R.S32.HI R4, RZ, 0x1f, R18 ;  /* 0x0000001fff047819 */ /* 0x000fe40000011412 */
[----:B------:R-:W-:Y:S02]  /*2020*/  LEA.HI.X R25, R8, UR7, R25, 0x2, P2 ;  /* 0x0000000708197c11 */ /* 0x000fe400090f1419 */
[----:B------:R-:W-:-:S04]  /*2030*/  IADD3 R32, P2, R17, R18, RZ ;  /* 0x0000001211207210 */ /* 0x000fc80007f5e0ff */
[----:B------:R-:W-:Y:S02]  /*2040*/  LEA.HI.X.SX32 R33, R17, R4, 0x1, P2 ;  /* 0x0000000411217211 */ /* 0x000fe400010f0eff */
[----:B------:R-:W-:Y:S02]  /*2050*/  LEA R4, P2, R32, UR6, 0x2 ;  /* 0x0000000620047c11 */ /* 0x000fe4000f8410ff */
[----:B------:R-:W-:Y:S01]  /*2060*/  CS2R R58, SRZ ;  /* 0x00000000003a7805 */ /* 0x000fe2000001ff00 */
[----:B------:R-:W-:Y:S02]  /*2070*/  IMAD.MOV.U32 R55, RZ, RZ, RZ ;  /* 0x000000ffff377224 */ /* 0x000fe400078e00ff */
[----:B------:R-:W-:Y:S01]  /*2080*/  IMAD.MOV.U32 R53, RZ, RZ, RZ ;  /* 0x000000ffff357224 */ /* 0x000fe200078e00ff */
[----:B--2---:R-:W-:Y:S02]  /*2090*/  SEL R18, R47, RZ, P0 ;  /* 0x000000ff2f127207 */ /* 0x004fe40000000000 */
[----:B----4-:R-:W-:-:S02]  /*20a0*/  SEL R54, R46, RZ, P0 ;  /* 0x000000ff2e367207 */ /* 0x010fc40000000000 */
[----:B------:R-:W-:Y:S02]  /*20b0*/  SEL R47, R57, RZ, P0 ;  /* 0x000000ff392f7207 */ /* 0x000fe40000000000 */
[----:B------:R-:W-:Y:S02]  /*20c0*/  SEL R45, R49, RZ, P0 ;  /* 0x000000ff312d7207 */ /* 0x000fe40000000000 */
[----:B------:R-:W-:Y:S02]  /*20d0*/  SEL R8, R48, RZ, P0 ;  /* 0x000000ff30087207 */ /* 0x000fe40000000000 */
[----:B------:R-:W-:Y:S02]  /*20e0*/  ISETP.GE.AND P0, PT, R5, 0x4ba00, PT ;  /* 0x0004ba000500780c */ /* 0x000fe40003f06270 */
[----:B------:R-:W-:Y:S02]  /*20f0*/  LEA.HI.X R5, R32, UR7, R33, 0x2, P2 ;  /* 0x0000000720057c11 */ /* 0x000fe400090f1421 */
[----:B------:R-:W-:Y:S01]  /*2100*/  ISETP.GT.AND P2, PT, R0, 0x1ff, !P0 ;  /* 0x000001ff0000780c */ /* 0x000fe20004744270 */
[----:B------:R-:W-:-:S02]  /*2110*/  IMAD.MOV.U32 R46, RZ, RZ, RZ ;  /* 0x000000ffff2e7224 */ /* 0x000fc400078e00ff */
[----:B------:R-:W-:-:S04]  /*2120*/  IMAD.WIDE R48, R0, 0x4, R40 ;  /* 0x0000000400307825 */ /* 0x000fc800078e0228 */
[----:B------:R-:W-:-:S04]  /*2130*/  IMAD.WIDE R56, R0, 0x4, R28 ;  /* 0x0000000400387825 */ /* 0x000fc800078e021c */
[----:B------:R-:W-:Y:S02]  /*2140*/  IMAD.WIDE R32, R0, 0x4, R34 ;  /* 0x0000000400207825 */ /* 0x000fe400078e0222 */
[----:B------:R-:W2:Y:S04]  /*2150*/  @P2 LDG.E.EL R46, desc[UR4][R38.64+-0x800] ;  /* 0xfff80004262e2981 */ /* 0x000ea8000c2e1900 */
[----:B------:R-:W3:Y:S04]  /*2160*/  @P2 LDG.E.EL R59, desc[UR4][R48.64+-0x800] ;  /* 0xfff80004303b2981 */ /* 0x000ee8000c2e1900 */
[----:B------:R0:W4:Y:S04]  /*2170*/  @P2 LDG.E.EL R55, desc[UR4][R56.64+-0x800] ;  /* 0xfff8000438372981 */ /* 0x000128000c2e1900 */
[----:B------:R1:W5:Y:S04]  /*2180*/  @P2 LDG.E.EL R53, desc[UR4][R26.64+-0x800] ;  /* 0xfff800041a352981 */ /* 0x000368000c2e1900 */
[----:B------:R1:W5:Y:S01]  /*2190*/  @P2 LDG.E.EL R58, desc[UR4][R32.64+-0x800] ;  /* 0xfff80004203a2981 */ /* 0x000362000c2e1900 */
[----:B------:R-:W-:-:S02]  /*21a0*/  CS2R R60, SRZ ;  /* 0x00000000003c7805 */ /* 0x000fc4000001ff00 */
[----:B0-----:R-:W-:Y:S01]  /*21b0*/  CS2R R56, SRZ ;  /* 0x0000000000387805 */ /* 0x001fe2000001ff00 */
[----:B------:R-:W-:-:S04]  /*21c0*/  IMAD.WIDE R38, R10, 0x4, R28 ;  /* 0x000000040a267825 */ /* 0x000fc800078e021c */
[----:B-1----:R-:W-:-:S04]  /*21d0*/  IMAD.WIDE R26, R10, 0x4, R40 ;  /* 0x000000040a1a7825 */ /* 0x002fc800078e0228 */
[----:B------:R-:W-:Y:S01]  /*21e0*/  IMAD.WIDE R32, R10, 0x4, R36 ;  /* 0x000000040a207825 */ /* 0x000fe200078e0224 */
[----:B--2---:R-:W-:Y:S02]  /*21f0*/  SEL R48, R46, RZ, P2 ;  /* 0x000000ff2e307207 */ /* 0x004fe40001000000 */
[----:B---3--:R-:W-:Y:S02]  /*2200*/  SEL R59, R59, RZ, P2 ;  /* 0x000000ff3b3b7207 */ /* 0x008fe40001000000 */
[----:B----4-:R-:W-:Y:S02]  /*2210*/  SEL R49, R55, RZ, P2 ;  /* 0x000000ff37317207 */ /* 0x010fe40001000000 */
[----:B-----5:R-:W-:Y:S02]  /*2220*/  SEL R53, R53, RZ, P2 ;  /* 0x000000ff35357207 */ /* 0x020fe40001000000 */
[----:B------:R-:W-:Y:S02]  /*2230*/  SEL R46, R58, RZ, P2 ;  /* 0x000000ff3a2e7207 */ /* 0x000fe40001000000 */
[----:B------:R-:W-:Y:S01]  /*2240*/  ISETP.GT.AND P2, PT, R10, 0x1ff, !P0 ;  /* 0x000001ff0a00780c */ /* 0x000fe20004744270 */
[----:B------:R-:W-:-:S02]  /*2250*/  IMAD.MOV.U32 R58, RZ, RZ, RZ ;  /* 0x000000ffff3a7224 */ /* 0x000fc400078e00ff */
[----:B------:R-:W-:-:S10]  /*2260*/  IMAD.MOV.U32 R55, RZ, RZ, RZ ;  /* 0x000000ffff377224 */ /* 0x000fd400078e00ff */
[----:B------:R0:W2:Y:S04]  /*2270*/  @P2 LDG.E.EL R58, desc[UR4][R30.64+-0x800] ;  /* 0xfff800041e3a2981 */ /* 0x0000a8000c2e1900 */
[----:B------:R1:W3:Y:S04]  /*2280*/  @P2 LDG.E.EL R60, desc[UR4][R26.64+-0x800] ;  /* 0xfff800041a3c2981 */ /* 0x0002e8000c2e1900 */
[----:B------:R-:W4:Y:S01]  /*2290*/  @P2 LDG.E.EL R57, desc[UR4][R32.64+-0x800] ;  /* 0xfff8000420392981 */ /* 0x000f22000c2e1900 */
[----:B0-----:R-:W-:-:S03]  /*22a0*/  IMAD.WIDE R30, R10, 0x4, R34 ;  /* 0x000000040a1e7825 */ /* 0x001fc600078e0222 */
[----:B------:R0:W5:Y:S04]  /*22b0*/  @P2 LDG.E.EL R55, desc[UR4][R38.64+-0x800] ;  /* 0xfff8000426372981 */ /* 0x000168000c2e1900 */
[----:B------:R0:W5:Y:S01]  /*22c0*/  @P2 LDG.E.EL R56, desc[UR4][R30.64+-0x800] ;  /* 0xfff800041e382981 */ /* 0x000162000c2e1900 */
[----:B------:R-:W-:Y:S01]  /*22d0*/  CS2R R62, SRZ ;  /* 0x00000000003e7805 */ /* 0x000fe2000001ff00 */
[----:B------:R-:W-:Y:S02]  /*22e0*/  IMAD.MOV.U32 R64, RZ, RZ, RZ ;  /* 0x000000ffff407224 */ /* 0x000fe400078e00ff */
[----:B-1----:R-:W-:-:S04]  /*22f0*/  IMAD.WIDE R26, R19, 0x4, R40 ;  /* 0x00000004131a7825 */ /* 0x002fc800078e0228 */
[----:B0-----:R-:W-:Y:S02]  /*2300*/  IMAD.MOV.U32 R39, RZ, RZ, RZ ;  /* 0x000000ffff277224 */ /* 0x001fe400078e00ff */
[----:B------:R-:W-:-:S04]  /*2310*/  IMAD.WIDE R30, R19, 0x4, R36 ;  /* 0x00000004131e7825 */ /* 0x000fc800078e0224 */
[----:B------:R-:W-:Y:S01]  /*2320*/  IMAD.WIDE R32, R19, 0x4, R28 ;  /* 0x0000000413207825 */ /* 0x000fe200078e021c */
[----:B--2---:R-:W-:Y:S02]  /*2330*/  SEL R58, R58, RZ, P2 ;  /* 0x000000ff3a3a7207 */ /* 0x004fe40001000000 */
[----:B---3--:R-:W-:Y:S02]  /*2340*/  SEL R60, R60, RZ, P2 ;  /* 0x000000ff3c3c7207 */ /* 0x008fe40001000000 */
[----:B----4-:R-:W-:Y:S02]  /*2350*/  SEL R57, R57, RZ, P2 ;  /* 0x000000ff39397207 */ /* 0x010fe40001000000 */
[----:B-----5:R-:W-:Y:S02]  /*2360*/  SEL R55, R55, RZ, P2 ;  /* 0x000000ff37377207 */ /* 0x020fe40001000000 */
[----:B------:R-:W-:Y:S02]  /*2370*/  SEL R56, R56, RZ, P2 ;  /* 0x000000ff38387207 */ /* 0x000fe40001000000 */
[----:B------:R-:W-:-:S13]  /*2380*/  ISETP.GT.AND P2, PT, R19, 0x1ff, !P0 ;  /* 0x000001ff1300780c */ /* 0x000fda0004744270 */
[----:B------:R0:W2:Y:S04]  /*2390*/  @P2 LDG.E.EL R61, desc[UR4][R24.64+-0x800] ;  /* 0xfff80004183d2981 */ /* 0x0000a8000c2e1900 */
[----:B------:R-:W3:Y:S04]  /*23a0*/  @P2 LDG.E.EL R39, desc[UR4][R30.64+-0x800] ;  /* 0xfff800041e272981 */ /* 0x000ee8000c2e1900 */
[----:B------:R-:W4:Y:S01]  /*23b0*/  @P2 LDG.E.EL R62, desc[UR4][R26.64+-0x800] ;  /* 0xfff800041a3e2981 */ /* 0x000f22000c2e1900 */
[----:B0-----:R-:W-:-:S03]  /*23c0*/  IMAD.WIDE R24, R19, 0x4, R34 ;  /* 0x0000000413187825 */ /* 0x001fc600078e0222 */
[----:B------:R-:W5:Y:S04]  /*23d0*/  @P2 LDG.E.EL R63, desc[UR4][R32.64+-0x800] ;  /* 0xfff80004203f2981 */ /* 0x000f68000c2e1900 */
[----:B------:R0:W5:Y:S01]  /*23e0*/  @P2 LDG.E.EL R64, desc[UR4][R24.64+-0x800] ;  /* 0xfff8000418402981 */ /* 0x000162000c2e1900 */
[----:B------:R-:W-:-:S04]  /*23f0*/  FADD R59, R59, 0.0010000000474974513054 ;  /* 0x3a83126f3b3b7421 */ /* 0x000fc80000000000 */
[----:B------:R-:W1:Y:S01]  /*2400*/  MUFU.SQRT R38, R59 ;  /* 0x0000003b00267308 */ /* 0x000e620000002000 */
[----:B------:R-:W-:Y:S01]  /*2410*/  FADD R60, R60, 0.0010000000474974513054 ;  /* 0x3a83126f3c3c7421 */ /* 0x000fe20000000000 */
[----:B-1----:R-:W-:-:S04]  /*2420*/  FSETP.GEU.AND P1, PT, R38, 1.175494350822287508e-38, PT ;  /* 0x008000002600780b */ /* 0x002fc80003f2e000 */
[----:B0-----:R-:W-:Y:S01]  /*2430*/  P2R R25, PR, RZ, 0x2 ;  /* 0x00000002ff197803 */ /* 0x001fe20000000000 */
[----:B------:R-:W-:Y:S02]  /*2440*/  IMAD.MOV.U32 R59, RZ, RZ, RZ ;  /* 0x000000ffff3b7224 */ /* 0x000fe400078e00ff */
[----:B------:R-:W-:Y:S01]  /*2450*/  IMAD.WIDE R40, R17, 0x4, R40 ;  /* 0x0000000411287825 */ /* 0x000fe200078e0228 */
[----:B--2---:R-:W-:Y:S02]  /*2460*/  SEL R30, R61, RZ, P2 ;  /* 0x000000ff3d1e7207 */ /* 0x004fe40001000000 */
[----:B---3--:R-:W-:Y:S02]  /*2470*/  SEL R27, R39, RZ, P2 ;  /* 0x000000ff271b7207 */ /* 0x008fe40001000000 */
[----:B------:R-:W0:Y:S01]  /*2480*/  MUFU.SQRT R39, R60 ;  /* 0x0000003c00277308 */ /* 0x000e220000002000 */
[----:B----4-:R-:W-:Y:S02]  /*2490*/  SEL R62, R62, RZ, P2 ;  /* 0x000000ff3e3e7207 */ /* 0x010fe40001000000 */
[----:B-----5:R-:W-:-:S02]  /*24a0*/  SEL R31, R63, RZ, P2 ;  /* 0x000000ff3f1f7207 */ /* 0x020fc40001000000 */
[----:B------:R-:W-:Y:S02]  /*24b0*/  SEL R26, R64, RZ, P2 ;  /* 0x000000ff401a7207 */ /* 0x000fe40001000000 */
[----:B------:R-:W-:Y:S01]  /*24c0*/  FSETP.GT.AND P2, PT, R38, 8.50705917302346158658e+37, PT ;  /* 0x7e8000002600780b */ /* 0x000fe20003f44000 */
[----:B------:R-:W-:-:S03]  /*24d0*/  FADD R61, R62, 0.0010000000474974513054 ;  /* 0x3a83126f3e3d7421 */ /* 0x000fc60000000000 */
[----:B------:R-:W-:Y:S01]  /*24e0*/  FSEL R24, R7, 1, P2 ;  /* 0x3f80000007187808 */ /* 0x000fe20001000000 */
[----:B------:R-:W1:Y:S08]  /*24f0*/  MUFU.SQRT R33, R61 ;  /* 0x0000003d00217308 */ /* 0x000e700000002000 */
[----:B------:R-:W-:Y:S01]  /*2500*/  @P2 FMUL R38, R38, 0.25 ;  /* 0x3e80000026262820 */ /* 0x000fe20000400000 */
[----:B0-----:R-:W-:-:S02]  /*2510*/  FSETP.GT.AND P2, PT, R39, 8.50705917302346158658e+37, PT ;  /* 0x7e8000002700780b */ /* 0x001fc40003f44000 */
[----:B------:R-:W-:Y:S02]  /*2520*/  FSETP.GEU.AND P5, PT, R39, 1.175494350822287508e-38, PT ;  /* 0x008000002700780b */ /* 0x000fe40003fae000 */
[----:B------:R-:W-:-:S09]  /*2530*/  FSEL R32, R7, 1, P2 ;  /* 0x3f80000007207808 */ /* 0x000fd20001000000 */
[----:B------:R-:W-:Y:S01]  /*2540*/  @P2 FMUL R39, R39, 0.25 ;  /* 0x3e80000027272820 */ /* 0x000fe20000400000 */
[----:B-1----:R-:W-:Y:S02]  /*2550*/  FSETP.GT.AND P2, PT, R33, 8.50705917302346158658e+37, PT ;  /* 0x7e8000002100780b */ /* 0x002fe40003f44000 */
[----:B------:R-:W-:Y:S02]  /*2560*/  P2R R67, PR, RZ, 0x20 ;  /* 0x00000020ff437803 */ /* 0x000fe40000000000 */
[----:B------:R-:W-:Y:S02]  /*2570*/  ISETP.NE.AND P5, PT, R25, RZ, PT ;  /* 0x000000ff1900720c */ /* 0x000fe40003fa5270 */
[----:B------:R-:W-:Y:S02]  /*2580*/  FSETP.GEU.AND P4, PT, R33, 1.175494350822287508e-38, PT ;  /* 0x008000002100780b */ /* 0x000fe40003f8e000 */
[----:B------:R-:W-:-:S05]  /*2590*/  FSEL R25, R7, 1, P2 ;  /* 0x3f80000007197808 */ /* 0x000fca0001000000 */
[----:B------:R-:W-:Y:S01]  /*25a0*/  @P2 FMUL R33, R33, 0.25 ;  /* 0x3e80000021212820 */ /* 0x000fe20000400000 */
[----:B------:R-:W-:-:S13]  /*25b0*/  ISETP.GT.AND P2, PT, R17, 0x1ff, !P0 ;  /* 0x000001ff1100780c */ /* 0x000fda0004744270 */
[----:B------:R0:W2:Y:S01]  /*25c0*/  @P2 LDG.E.EL R59, desc[UR4][R40.64+-0x800] ;  /* 0xfff80004283b2981 */ /* 0x0000a2000c2e1900 */
[----:B------:R-:W-:-:S05]  /*25d0*/  SEL R13, R13, RZ, P3 ;  /* 0x000000ff0d0d7207 */ /* 0x000fca0001800000 */
[----:B------:R-:W-:-:S04]  /*25e0*/  FADD R13, R13, 9.9999997473787516356e-06 ;  /* 0x3727c5ac0d0d7421 */ /* 0x000fc80000000000 */
[----:B------:R-:W1:Y:S01]  /*25f0*/  MUFU.SQRT R61, R13 ;  /* 0x0000000d003d7308 */ /* 0x000e620000002000 */
[----:B------:R-:W-:Y:S01]  /*2600*/  FADD R14, R14, 9.9999997473787516356e-06 ;  /* 0x3727c5ac0e0e7421 */ /* 0x000fe20000000000 */
[----:B------:R-:W-:Y:S02]  /*2610*/  SEL R11, R11, RZ, P3 ;  /* 0x000000ff0b0b7207 */ /* 0x000fe40001800000 */
[----:B------:R-:W-:Y:S02]  /*2620*/  SEL R50, R50, RZ, P3 ;  /* 0x000000ff32327207 */ /* 0x000fe40001800000 */
[----:B------:R-:W-:Y:S02]  /*2630*/  SEL R77, R77, RZ, P3 ;  /* 0x000000ff4d4d7207 */ /* 0x000fe40001800000 */
[----:B0-----:R-:W0:Y:S01]  /*2640*/  MUFU.SQRT R40, R14 ;  /* 0x0000000e00287308 */ /* 0x001e220000002000 */
[----:B------:R-:W-:Y:S01]  /*2650*/  FADD R44, R44, 9.9999997473787516356e-06 ;  /* 0x3727c5ac2c2c7421 */ /* 0x000fe20000000000 */
[----:B------:R-:W-:Y:S01]  /*2660*/  P2R R69, PR, RZ, 0x1 ;  /* 0x00000001ff457803 */ /* 0x000fe20000000000 */
[----:B------:R-:W-:Y:S01]  /*2670*/  FADD R54, R54, 9.9999997473787516356e-06 ;  /* 0x3727c5ac36367421 */ /* 0x000fe20000000000 */
[----:B-1----:R-:W-:-:S04]  /*2680*/  FSETP.GEU.AND P0, PT, R61, 1.175494350822287508e-38, PT ;  /* 0x008000003d00780b */ /* 0x002fc80003f0e000 */
[----:B------:R-:W1:Y:S01]  /*2690*/  MUFU.SQRT R63, R54 ;  /* 0x00000036003f7308 */ /* 0x000e620000002000 */
[----:B------:R-:W-:Y:S02]  /*26a0*/  P2R R13, PR, RZ, 0x1 ;  /* 0x00000001ff0d7803 */ /* 0x000fe40000000000 */
[----:B0-----:R-:W-:Y:S02]  /*26b0*/  FSETP.GEU.AND P0, PT, R40, 1.175494350822287508e-38, PT ;  /* 0x008000002800780b */ /* 0x001fe40003f0e000 */
[----:B------:R-:W-:Y:S02]  /*26c0*/  P2R R68, PR, RZ, 0x20 ;  /* 0x00000020ff447803 */ /* 0x000fe40000000000 */
[----:B-1----:R-:W-:-:S04]  /*26d0*/  FSETP.GT.AND P5, PT, R63, 8.50705917302346158658e+37, PT ;  /* 0x7e8000003f00780b */ /* 0x002fc80003fa4000 */
[----:B------:R-:W-:Y:S01]  /*26e0*/  FSEL R65, R7, 1, P5 ;  /* 0x3f80000007417808 */ /* 0x000fe20002800000 */
[----:B------:R-:W-:Y:S02]  /*26f0*/  IMAD.MOV.U32 R14, RZ, RZ, RZ ;  /* 0x000000ffff0e7224 */ /* 0x000fe400078e00ff */
[----:B------:R-:W-:Y:S02]  /*2700*/  IMAD.MOV.U32 R54, RZ, RZ, RZ ;  /* 0x000000ffff367224 */ /* 0x000fe400078e00ff */
[C---:B------:R-:W-:Y:S02]  /*2710*/  IMAD.WIDE R36, R17.reuse, 0x4, R36 ;  /* 0x0000000411247825 */ /* 0x040fe400078e0224 */
[----:B------:R0:W3:Y:S02]  /*2720*/  @P2 LDG.E.EL R14, desc[UR4][R4.64+-0x800] ;  /* 0xfff80004040e2981 */ /* 0x0000e4000c2e1900 */
[----:B------:R-:W-:-:S04]  /*2730*/  IMAD.WIDE R28, R17, 0x4, R28 ;  /* 0x00000004111c7825 */ /* 0x000fc800078e021c */
[----:B------:R-:W-:Y:S01]  /*2740*/  IMAD.WIDE R34, R17, 0x4, R34 ;  /* 0x0000000411227825 */ /* 0x000fe200078e0222 */
[----:B--2---:R-:W-:-:S04]  /*2750*/  SEL R59, R59, RZ, P2 ;  /* 0x000000ff3b3b7207 */ /* 0x004fc80001000000 */
[----:B------:R-:W2:Y:S01]  /*2760*/  @P2 LDG.E.EL R54, desc[UR4][R34.64+-0x800] ;  /* 0xfff8000422362981 */ /* 0x000ea2000c2e1900 */
[----:B0-----:R-:W0:Y:S01]  /*2770*/  LDC.64 R4, c[0x0][0x260] ;  /* 0x00009800ff047b82 */ /* 0x001e220000000a00 */
[----:B------:R-:W-:-:S04]  /*2780*/  FADD R62, R59, 0.0010000000474974513054 ;  /* 0x3a83126f3b3e7421 */ /* 0x000fc80000000000 */
[----:B------:R-:W1:Y:S02]  /*2790*/  MUFU.SQRT R60, R62 ;  /* 0x0000003e003c7308 */ /* 0x000e640000002000 */
[C---:B-1----:R-:W-:Y:S02]  /*27a0*/  FSETP.GT.AND P6, PT, R60.reuse, 8.50705917302346158658e+37, PT ;  /* 0x7e8000003c00780b */ /* 0x042fe40003fc4000 */
[----:B------:R-:W-:Y:S02]  /*27b0*/  FSETP.GEU.AND P3, PT, R60, 1.175494350822287508e-38, PT ;  /* 0x008000003c00780b */ /* 0x000fe40003f6e000 */
[----:B------:R-:W-:-:S09]  /*27c0*/  FSEL R59, R7, 1, P6 ;  /* 0x3f800000073b7808 */ /* 0x000fd20003000000 */
[----:B------:R-:W-:Y:S01]  /*27d0*/  @P6 FMUL R60, R60, 0.25 ;  /* 0x3e8000003c3c6820 */ /* 0x000fe20000400000 */
[----:B------:R-:W-:Y:S01]  /*27e0*/  FSETP.GT.AND P6, PT, R61, 8.50705917302346158658e+37, PT ;  /* 0x7e8000003d00780b */ /* 0x000fe20003fc4000 */
[----:B------:R-:W1:Y:S03]  /*27f0*/  MUFU.SQRT R62, R44 ;  /* 0x0000002c003e7308 */ /* 0x000e660000002000 */
[----:B------:R-:W-:-:S09]  /*2800*/  FSEL R41, R7, 1, P6 ;  /* 0x3f80000007297808 */ /* 0x000fd20003000000 */
[----:B------:R-:W-:Y:S01]  /*2810*/  @P6 FMUL R61, R61, 0.25 ;  /* 0x3e8000003d3d6820 */ /* 0x000fe20000400000 */
[----:B------:R-:W-:-:S04]  /*2820*/  FSETP.GT.AND P6, PT, R40, 8.50705917302346158658e+37, PT ;  /* 0x7e8000002800780b */ /* 0x000fc80003fc4000 */
[----:B------:R-:W-:-:S09]  /*2830*/  FSEL R64, R7, 1, P6 ;  /* 0x3f80000007407808 */ /* 0x000fd20003000000 */
[----:B------:R-:W-:Y:S01]  /*2840*/  @P6 FMUL R40, R40, 0.25 ;  /* 0x3e80000028286820 */ /* 0x000fe20000400000 */
[C---:B-1----:R-:W-:Y:S02]  /*2850*/  FSETP.GT.AND P6, PT, R62.reuse, 8.50705917302346158658e+37, PT ;  /* 0x7e8000003e00780b */ /* 0x042fe40003fc4000 */
[----:B------:R-:W-:Y:S02]  /*2860*/  FSETP.GEU.AND P1, PT, R62, 1.175494350822287508e-38, PT ;  /* 0x008000003e00780b */ /* 0x000fe40003f2e000 */
[----:B------:R-:W-:-:S09]  /*2870*/  FSEL R66, R7, 1, P6 ;  /* 0x3f80000007427808 */ /* 0x000fd20003000000 */
[----:B------:R-:W-:Y:S01]  /*2880*/  @P6 FMUL R62, R62, 0.25 ;  /* 0x3e8000003e3e6820 */ /* 0x000fe20000400000 */
[C---:B------:R-:W-:Y:S01]  /*2890*/  FSETP.GEU.AND P6, PT, R63.reuse, 1.175494350822287508e-38, PT ;  /* 0x008000003f00780b */ /* 0x040fe20003fce000 */
[----:B------:R-:W-:Y:S01]  /*28a0*/  @P5 FMUL R63, R63, 0.25 ;  /* 0x3e8000003f3f5820 */ /* 0x000fe20000400000 */
[----:B------:R-:W-:-:S13]  /*28b0*/  ISETP.NE.AND P5, PT, R68, RZ, PT ;  /* 0x000000ff4400720c */ /* 0x000fda0003fa5270 */
[----:B------:R-:W-:Y:S01]  /*28c0*/  @!P5 FMUL R38, R38, 16777216 ;  /* 0x4b8000002626d820 */ /* 0x000fe20000400000 */
[----:B------:R-:W-:Y:S01]  /*28d0*/  @!P5 FMUL R24, R24, 16777216 ;  /* 0x4b8000001818d820 */ /* 0x000fe20000400000 */
[----:B------:R-:W-:-:S13]  /*28e0*/  ISETP.NE.AND P5, PT, R67, RZ, PT ;  /* 0x000000ff4300720c */ /* 0x000fda0003fa5270 */
[----:B------:R-:W-:Y:S01]  /*28f0*/  @!P5 FMUL R39, R39, 16777216 ;  /* 0x4b8000002727d820 */ /* 0x000fe20000400000 */
[----:B------:R-:W-:Y:S01]  /*2900*/  @!P5 FMUL R32, R32, 16777216 ;  /* 0x4b8000002020d820 */ /* 0x000fe20000400000 */
[----:B------:R-:W-:Y:S01]  /*2910*/  ISETP.NE.AND P5, PT, R13, RZ, PT ;  /* 0x000000ff0d00720c */ /* 0x000fe20003fa5270 */
[----:B------:R-:W-:Y:S01]  /*2920*/  @!P1 FMUL R62, R62, 16777216 ;  /* 0x4b8000003e3e9820 */ /* 0x000fe20000400000 */
[----:B------:R-:W-:Y:S01]  /*2930*/  @!P1 FMUL R66, R66, 16777216 ;  /* 0x4b80000042429820 */ /* 0x000fe20000400000 */
[----:B------:R-:W-:-:S10]  /*2940*/  ISETP.NE.AND P1, PT, R6, RZ, PT ;  /* 0x000000ff0600720c */ /* 0x000fd40003f25270 */
[----:B------:R-:W-:-:S04]  /*2950*/  @!P5 FMUL R61, R61, 16777216 ;  /* 0x4b8000003d3dd820 */ /* 0x000fc80000400000 */
[----:B------:R-:W1:Y:S01]  /*2960*/  MUFU.RCP R6, R61 ;  /* 0x0000003d00067308 */ /* 0x000e620000001000 */
[----:B------:R-:W-:Y:S01]  /*2970*/  @!P5 FMUL R41, R41, 16777216 ;  /* 0x4b8000002929d820 */ /* 0x000fe20000400000 */
[----:B------:R-:W-:-:S06]  /*2980*/  @!P0 FMUL R40, R40, 16777216 ;  /* 0x4b80000028288820 */ /* 0x000fcc0000400000 */
[----:B------:R4:W-:Y:S01]  /*2990*/  MUFU.RCP R7, R40 ;  /* 0x0000002800077308 */ /* 0x0009e20000001000 */
[----:B-1----:R-:W-:Y:S01]  /*29a0*/  FMUL R6, R6, R41 ;  /* 0x0000002906067220 */ /* 0x002fe20000400000 */
[----:B----4-:R-:W-:-:S06]  /*29b0*/  CS2R R40, SRZ ;  /* 0x0000000000287805 */ /* 0x010fcc000001ff00 */
[----:B------:R-:W4:Y:S04]  /*29c0*/  @P2 LDG.E.EL R41, desc[UR4][R36.64+-0x800] ;  /* 0xfff8000424292981 */ /* 0x000f28000c2e1900 */
[----:B------:R-:W5:Y:S01]  /*29d0*/  @P2 LDG.E.EL R40, desc[UR4][R28.64+-0x800] ;  /* 0xfff800041c282981 */ /* 0x000f62000c2e1900 */
[----:B------:R-:W1:Y:S01]  /*29e0*/  MUFU.RCP R13, R62 ;  /* 0x0000003e000d7308 */ /* 0x000e620000001000 */
[----:B------:R-:W-:-:S07]  /*29f0*/  @!P6 FMUL R63, R63, 16777216 ;  /* 0x4b8000003f3fe820 */ /* 0x000fce0000400000 */
[----:B------:R-:W0:Y:S01]  /*2a00*/  MUFU.RCP R61, R38 ;  /* 0x00000026003d7308 */ /* 0x000e220000001000 */
[----:B------:R-:W-:Y:S01]  /*2a10*/  @!P3 FMUL R60, R60, 16777216 ;  /* 0x4b8000003c3cb820 */ /* 0x000fe20000400000 */
[----:B------:R-:W-:Y:S01]  /*2a20*/  @!P4 FMUL R33, R33, 16777216 ;  /* 0x4b8000002121c820 */ /* 0x000fe20000400000 */
[----:B------:R-:W-:Y:S01]  /*2a30*/  FADD R11, R11, -R16 ;  /* 0x800000100b0b7221 */ /* 0x000fe20000000000 */
[----:B------:R-:W-:-:S04]  /*2a40*/  FADD R2, R2, -R15 ;  /* 0x8000000f02027221 */ /* 0x000fc80000000000 */
[----:B------:R-:W3:Y:S01]  /*2a50*/  MUFU.RCP R44, R63 ;  /* 0x0000003f002c7308 */ /* 0x000ee20000001000 */
[----:B-1----:R-:W-:Y:S01]  /*2a60*/  FMUL R13, R13, R66 ;  /* 0x000000420d0d7220 */ /* 0x002fe20000400000 */
[----:B------:R-:W-:Y:S01]  /*2a70*/  FMUL R6, R6, R11 ;  /* 0x0000000b06067220 */ /* 0x000fe20000400000 */
[----:B------:R-:W-:Y:S01]  /*2a80*/  FADD R48, R53, -R48 ;  /* 0x8000003035307221 */ /* 0x000fe20000000000 */
[----:B------:R-:W-:Y:S01]  /*2a90*/  @!P0 FMUL R64, R64, 16777216 ;  /* 0x4b80000040408820 */ /* 0x000fe20000400000 */
[----:B------:R-:W-:Y:S01]  /*2aa0*/  FMUL R2, R13, R2 ;  /* 0x000000020d027220 */ /* 0x000fe20000400000 */
[----:B0-----:R-:W-:Y:S02]  /*2ab0*/  FMUL R61, R61, R24 ;  /* 0x000000183d3d7220 */ /* 0x001fe40000400000 */
[----:B------:R-:W0:Y:S01]  /*2ac0*/  MUFU.RCP R39, R39 ;  /* 0x0000002700277308 */ /* 0x000e220000001000 */
[----:B------:R-:W-:Y:S01]  /*2ad0*/  FFMA R6, R50, R6, R77 ;  /* 0x0000000632067223 */ /* 0x000fe2000000004d */
[----:B------:R-:W-:Y:S01]  /*2ae0*/  ISETP.GE.AND P5, PT, R0, 0x200, PT ;  /* 0x000002000000780c */ /* 0x000fe20003fa6270 */
[----:B------:R-:W-:-:S05]  /*2af0*/  FMUL R48, R61, R48 ;  /* 0x000000303d307220 */ /* 0x000fca0000400000 */
[----:B------:R-:W1:Y:S01]  /*2b00*/  MUFU.RCP R16, R33 ;  /* 0x0000002100107308 */ /* 0x000e620000001000 */
[----:B------:R-:W-:Y:S01]  /*2b10*/  @!P6 FMUL R65, R65, 16777216 ;  /* 0x4b8000004141e820 */ /* 0x000fe20000400000 */
[----:B------:R-:W-:-:S06]  /*2b20*/  FMUL R7, R7, R64 ;  /* 0x0000004007077220 */ /* 0x000fcc0000400000 */
[----:B------:R-:W1:Y:S01]  /*2b30*/  MUFU.RCP R60, R60 ;  /* 0x0000003c003c7308 */ /* 0x000e620000001000 */
[----:B------:R-:W-:Y:S01]  /*2b40*/  FADD R12, R12, -R9 ;  /* 0x800000090c0c7221 */ /* 0x000fe20000000000 */
[----:B------:R-:W-:Y:S01]  /*2b50*/  FFMA R42, R43, R2, R42 ;  /* 0x000000022b2a7223 */ /* 0x000fe2000000002a */
[----:B---3--:R-:W-:Y:S01]  /*2b60*/  SEL R2, R14, RZ, P2 ;  /* 0x000000ff0e027207 */ /* 0x008fe20001000000 */
[----:B------:R-:W-:Y:S01]  /*2b70*/  FFMA R46, R49, R48, R46 ;  /* 0x00000030312e7223 */ /* 0x000fe2000000002e */
[----:B------:R-:W-:Y:S01]  /*2b80*/  FMUL R44, R44, R65 ;  /* 0x000000412c2c7220 */ /* 0x000fe20000400000 */
[----:B------:R-:W-:Y:S01]  /*2b90*/  FADD R47, R18, -R47 ;  /* 0x8000002f122f7221 */ /* 0x000fe20000000000 */
[----:B------:R-:W-:Y:S01]  /*2ba0*/  FMUL R7, R7, R12 ;  /* 0x0000000c07077220 */ /* 0x000fe20000400000 */
[----:B------:R-:W-:Y:S01]  /*2bb0*/  @!P4 FMUL R25, R25, 16777216 ;  /* 0x4b8000001919c820 */ /* 0x000fe20000400000 */
[----:B------:R-:W-:Y:S01]  /*2bc0*/  @!P3 FMUL R59, R59, 16777216 ;  /* 0x4b8000003b3bb820 */ /* 0x000fe20000400000 */
[----:B------:R-:W-:Y:S01]  /*2bd0*/  FMUL R44, R44, R47 ;  /* 0x0000002f2c2c7220 */ /* 0x000fe20000400000 */
[----:B------:R-:W-:Y:S01]  /*2be0*/  FFMA R51, R52, R7, R51 ;  /* 0x0000000734337223 */ /* 0x000fe20000000033 */
[----:B0-----:R-:W-:Y:S01]  /*2bf0*/  FMUL R32, R39, R32 ;  /* 0x0000002027207220 */ /* 0x001fe20000400000 */
[----:B-1----:R-:W-:Y:S01]  /*2c00*/  FMUL R16, R16, R25 ;  /* 0x0000001910107220 */ /* 0x002fe20000400000 */
[----:B------:R-:W-:Y:S01]  /*2c10*/  FADD R57, R58, -R57 ;  /* 0x800000393a397221 */ /* 0x000fe20000000000 */
[----:B------:R-:W-:Y:S01]  /*2c20*/  FMUL R7, R60, R59 ;  /* 0x0000003b3c077220 */ /* 0x000fe20000400000 */
[----:B------:R-:W-:Y:S01]  /*2c30*/  FADD R27, R30, -R27 ;  /* 0x8000001b1e1b7221 */ /* 0x000fe20000000000 */
[----:B------:R-:W-:Y:S01]  /*2c40*/  ISETP.NE.AND P0, PT, R69, RZ, PT ;  /* 0x000000ff4500720c */ /* 0x000fe20003f05270 */
[----:B------:R-:W-:-:S04]  /*2c50*/  IMAD.WIDE R4, R3, 0x4, R4 ;  /* 0x0000000403047825 */ /* 0x000fc800078e0204 */
[----:B------:R-:W-:Y:S01]  /*2c60*/  FFMA R8, R45, R44, R8 ;  /* 0x0000002c2d087223 */ /* 0x000fe20000000008 */
[----:B------:R-:W-:Y:S01]  /*2c70*/  FMUL R57, R32, R57 ;  /* 0x0000003920397220 */ /* 0x000fe20000400000 */
[----:B------:R-:W-:Y:S01]  /*2c80*/  FMUL R27, R16, R27 ;  /* 0x0000001b101b7220 */ /* 0x000fe20000400000 */
[----:B------:R-:W-:Y:S02]  /*2c90*/  ISETP.GE.AND P6, PT, R10, 0x200, PT ;  /* 0x000002000a00780c */ /* 0x000fe40003fc6270 */
[----:B------:R-:W-:Y:S01]  /*2ca0*/  ISETP.GE.AND P4, PT, R19, 0x200, PT ;  /* 0x000002001300780c */ /* 0x000fe20003f86270 */
[----:B------:R0:W-:Y:S01]  /*2cb0*/  @!P1 STG.E.128 desc[UR4][R4.64], R20 ;  /* 0x0000001404009986 */ /* 0x0001e2000c101d04 */
[----:B------:R-:W-:Y:S01]  /*2cc0*/  FFMA R55, R55, R57, R56 ;  /* 0x0000003937377223 */ /* 0x000fe20000000038 */
[----:B------:R-:W-:Y:S01]  /*2cd0*/  FFMA R26, R31, R27, R26 ;  /* 0x0000001b1f1a7223 */ /* 0x000fe2000000001a */
[----:B------:R-:W-:Y:S02]  /*2ce0*/  FSETP.GEU.AND P3, PT, R51, RZ, PT ;  /* 0x000000ff3300720b */ /* 0x000fe40003f6e000 */
[----:B------:R-:W-:-:S02]  /*2cf0*/  FSETP.GEU.AND P1, PT, R8, RZ, PT ;  /* 0x000000ff0800720b */ /* 0x000fc40003f2e000 */
[----:B------:R-:W-:Y:S02]  /*2d00*/  FSEL R13, R51, RZ, P3 ;  /* 0x000000ff330d7208 */ /* 0x000fe40001800000 */
[----:B------:R-:W-:Y:S02]  /*2d10*/  FSEL R15, R8, RZ, P1 ;  /* 0x000000ff080f7208 */ /* 0x000fe40000800000 */
[----:B------:R-:W-:-:S04]  /*2d20*/  FSETP.GEU.AND P3, PT, R55, RZ, PT ;  /* 0x000000ff3700720b */ /* 0x000fc80003f6e000 */
[----:B------:R-:W-:Y:S02]  /*2d30*/  @P6 FSEL R13, R55, RZ, P3 ;  /* 0x000000ff370d6208 */ /* 0x000fe40001800000 */
[----:B--2---:R-:W-:Y:S02]  /*2d40*/  SEL R54, R54, RZ, P2 ;  /* 0x000000ff36367207 */ /* 0x004fe40001000000 */
[----:B----4-:R-:W-:Y:S02]  /*2d50*/  SEL R41, R41, RZ, P2 ;  /* 0x000000ff29297207 */ /* 0x010fe40001000000 */
[----:B-----5:R-:W-:Y:S02]  /*2d60*/  SEL R9, R40, RZ, P2 ;  /* 0x000000ff28097207 */ /* 0x020fe40001000000 */
[----:B------:R-:W-:Y:S01]  /*2d70*/  FSETP.GEU.AND P2, PT, R6, RZ, PT ;  /* 0x000000ff0600720b */ /* 0x000fe20003f4e000 */
[----:B------:R-:W-:-:S03]  /*2d80*/  FADD R2, R2, -R41 ;  /* 0x8000002902027221 */ /* 0x000fc60000000000 */
[----:B------:R-:W-:Y:S02]  /*2d90*/  FSEL R12, R6, RZ, P2 ;  /* 0x000000ff060c7208 */ /* 0x000fe40001000000 */
[----:B------:R-:W-:Y:S01]  /*2da0*/  FSETP.GEU.AND P2, PT, R46, RZ, PT ;  /* 0x000000ff2e00720b */ /* 0x000fe20003f4e000 */
[----:B------:R-:W-:-:S03]  /*2db0*/  FMUL R7, R7, R2 ;  /* 0x0000000207077220 */ /* 0x000fc60000400000 */
[----:B------:R-:W-:Y:S02]  /*2dc0*/  @P5 FSEL R12, R46, RZ, P2 ;  /* 0x000000ff2e0c5208 */ /* 0x000fe40001000000 */
[----:B------:R-:W-:Y:S01]  /*2dd0*/  ISETP.GE.AND P5, PT, R17, 0x200, PT ;  /* 0x000002001100780c */ /* 0x000fe20003fa6270 */
[----:B------:R-:W-:Y:S01]  /*2de0*/  FFMA R7, R9, R7, R54 ;  /* 0x0000000709077223 */ /* 0x000fe20000000036 */
[----:B------:R-:W-:-:S04]  /*2df0*/  FSETP.GEU.AND P2, PT, R42, RZ, PT ;  /* 0x000000ff2a00720b */ /* 0x000fc80003f4e000 */
[----:B------:R-:W-:Y:S02]  /*2e00*/  FSEL R14, R42, RZ, P2 ;  /* 0x000000ff2a0e7208 */ /* 0x000fe40001000000 */
[C---:B------:R-:W-:Y:S02]  /*2e10*/  FSETP.GEU.AND P2, PT, R26.reuse, RZ, PT ;  /* 0x000000ff1a00720b */ /* 0x040fe40003f4e000 */
[C---:B------:R-:W-:Y:S02]  /*2e20*/  FSETP.GEU.AND P1, PT, R7.reuse, RZ, PT ;  /* 0x000000ff0700720b */ /* 0x040fe40003f2e000 */
[----:B------:R-:W-:Y:S02]  /*2e30*/  @P4 FSEL R14, R26, RZ, P2 ;  /* 0x000000ff1a0e4208 */ /* 0x000fe40001000000 */
[----:B------:R-:W-:Y:S01]  /*2e40*/  @P5 FSEL R15, R7, RZ, P1 ;  /* 0x000000ff070f5208 */ /* 0x000fe20000800000 */
[----:B0-----:R-:W-:Y:S08]  /*2e50*/  @P0 EXIT ;  /* 0x000000000000094d */ /* 0x001ff00003800000 */
[----:B------:R-:W-:Y:S01]  /*2e60*/  STG.E.128 desc[UR4][R4.64+0x800], R12 ;  /* 0x0008000c04007986 */ /* 0x000fe2000c101d04 */
[----:B------:R-:W-:Y:S05]  /*2e70*/  EXIT ;  /* 0x000000000000794d */ /* 0x000fea0003800000 */
.L_x_0:
[----:B------:R-:W-:-:S00]  /*2e80*/  BRA `(.L_x_0) ;  /* 0xfffffffc00fc7947 */ /* 0x000fc0000383ffff */
[----:B------:R-:W-:-:S00]  /*2e90*/  NOP ;  /* 0x0000000000007918 */ /* 0x000fc00000000000 */
        /* <DEDUP_REMOVED lines=14> */
.L_x_1:


//--------------------- .nv.global.init           --------------------------
	.section	.nv.global.init,"aw",@progbits
.nv.global.init:
	.type		_$_str,@object
	.size		_$_str,(_$_str_$_2 - _$_str)
_$_str:
        /*0000*/ 	.byte	0x5f, 0x5f, 0x43, 0x55, 0x44, 0x41, 0x5f, 0x46, 0x54, 0x5a, 0x00
	.type		_$_str_$_2,@object
	.size		_$_str_$_2,(.L_1 - _$_str_$_2)
_$_str_$_2:
        /*000b*/ 	.byte	0x5f, 0x5f, 0x43, 0x55, 0x44, 0x41, 0x5f, 0x50, 0x52, 0x45, 0x43, 0x5f, 0x53, 0x51, 0x52, 0x54
        /*001b*/ 	.byte	0x00
.L_1:


//--------------------- .nv.constant0.triton_poi_fused_cat_20 --------------------------
	.section	.nv.constant0.triton_poi_fused_cat_20,"a",@progbits
	.sectionflags	@""
	.align	4
.nv.constant0.triton_poi_fused_cat_20:
	.zero		620
